//
// Generated by NVIDIA NVVM Compiler
//
// Compiler Build ID: CL-36424714
// Cuda compilation tools, release 13.0, V13.0.88
// Based on NVVM 20.0.0
//

.version 9.0
.target sm_100
.address_size 64

	// .globl	_Z7dkernelPlS_S_iiiiii
.const .align 8 .b8 d_filter[32768];
.extern .shared .align 16 .b8 shmatrix[];

.visible .entry _Z7dkernelPlS_S_iiiiii(
	.param .u64 .ptr .align 1 _Z7dkernelPlS_S_iiiiii_param_0,
	.param .u64 .ptr .align 1 _Z7dkernelPlS_S_iiiiii_param_1,
	.param .u64 .ptr .align 1 _Z7dkernelPlS_S_iiiiii_param_2,
	.param .u32 _Z7dkernelPlS_S_iiiiii_param_3,
	.param .u32 _Z7dkernelPlS_S_iiiiii_param_4,
	.param .u32 _Z7dkernelPlS_S_iiiiii_param_5,
	.param .u32 _Z7dkernelPlS_S_iiiiii_param_6,
	.param .u32 _Z7dkernelPlS_S_iiiiii_param_7,
	.param .u32 _Z7dkernelPlS_S_iiiiii_param_8
)
{
	.reg .pred 	%p<78>;
	.reg .b32 	%r<190>;
	.reg .b64 	%rd<158>;

	ld.param.u64 	%rd34, [_Z7dkernelPlS_S_iiiiii_param_0];
	ld.param.u32 	%r61, [_Z7dkernelPlS_S_iiiiii_param_3];
	ld.param.u32 	%r62, [_Z7dkernelPlS_S_iiiiii_param_4];
	ld.param.u32 	%r63, [_Z7dkernelPlS_S_iiiiii_param_5];
	ld.param.u32 	%r64, [_Z7dkernelPlS_S_iiiiii_param_6];
	ld.param.u32 	%r65, [_Z7dkernelPlS_S_iiiiii_param_7];
	cvta.to.global.u64 	%rd1, %rd34;
	mov.u32 	%r66, %ctaid.y;
	shl.b32 	%r67, %r66, 5;
	mov.u32 	%r1, %tid.x;
	add.s32 	%r2, %r67, %r1;
	mov.u32 	%r68, %ctaid.z;
	shl.b32 	%r69, %r68, 5;
	mov.u32 	%r3, %tid.y;
	add.s32 	%r4, %r69, %r3;
	shr.u32 	%r70, %r64, 31;
	add.s32 	%r71, %r64, %r70;
	shr.s32 	%r72, %r71, 1;
	add.s32 	%r5, %r72, %r1;
	shr.u32 	%r73, %r65, 31;
	add.s32 	%r74, %r65, %r73;
	shr.s32 	%r75, %r74, 1;
	add.s32 	%r6, %r75, %r3;
	setp.lt.s32 	%p1, %r63, 1;
	mov.b64 	%rd155, 0;
	@%p1 bra 	$L__BB0_40;
	shl.b32 	%r77, %r1, 5;
	add.s32 	%r7, %r77, %r3;
	add.s32 	%r78, %r64, 31;
	add.s32 	%r8, %r65, 31;
	mul.lo.s32 	%r9, %r8, %r78;
	shr.u32 	%r79, %r64, 1;
	sub.s32 	%r10, %r5, %r79;
	shr.u32 	%r80, %r65, 1;
	sub.s32 	%r11, %r6, %r80;
	mov.u32 	%r81, %ctaid.x;
	mul.lo.s32 	%r12, %r63, %r81;
	add.s32 	%r13, %r7, 1024;
	max.s32 	%r82, %r9, %r13;
	not.b32 	%r83, %r3;
	add.s32 	%r84, %r82, %r83;
	sub.s32 	%r14, %r84, %r77;
	and.b32  	%r15, %r65, 7;
	and.b32  	%r16, %r65, 3;
	shl.b32 	%r85, %r7, 3;
	mov.u32 	%r86, shmatrix;
	add.s32 	%r17, %r86, %r85;
	and.b32  	%r18, %r65, 2147483640;
	and.b32  	%r19, %r65, 1;
	mov.b64 	%rd155, 0;
	mov.b32 	%r181, 0;
$L__BB0_2:
	setp.ge.s32 	%p2, %r7, %r9;
	@%p2 bra 	$L__BB0_24;
	and.b32  	%r21, %r14, 3072;
	setp.eq.s32 	%p3, %r21, 3072;
	mul.lo.s32 	%r22, %r181, %r61;
	mov.u32 	%r182, %r7;
	@%p3 bra 	$L__BB0_13;
	div.s32 	%r87, %r7, %r8;
	mul.lo.s32 	%r88, %r87, %r8;
	sub.s32 	%r89, %r7, %r88;
	sub.s32 	%r90, %r87, %r5;
	add.s32 	%r23, %r90, %r2;
	sub.s32 	%r91, %r89, %r6;
	add.s32 	%r24, %r91, %r4;
	setp.lt.s32 	%p4, %r23, 0;
	setp.ge.s32 	%p5, %r23, %r61;
	or.pred  	%p6, %p4, %p5;
	setp.lt.s32 	%p7, %r24, 0;
	setp.ge.s32 	%p8, %r24, %r62;
	or.pred  	%p9, %p7, %p8;
	or.pred  	%p11, %p6, %p9;
	mov.b64 	%rd140, 0;
	@%p11 bra 	$L__BB0_6;
	add.s32 	%r92, %r23, %r22;
	mad.lo.s32 	%r93, %r92, %r62, %r24;
	mul.wide.s32 	%rd37, %r93, 8;
	add.s64 	%rd38, %rd1, %rd37;
	ld.global.u64 	%rd140, [%rd38];
$L__BB0_6:
	setp.eq.s32 	%p12, %r21, 0;
	st.shared.u64 	[%r17], %rd140;
	mov.u32 	%r182, %r13;
	@%p12 bra 	$L__BB0_13;
	div.s32 	%r94, %r13, %r8;
	mul.lo.s32 	%r95, %r94, %r8;
	sub.s32 	%r96, %r13, %r95;
	sub.s32 	%r97, %r94, %r5;
	add.s32 	%r25, %r97, %r2;
	sub.s32 	%r98, %r96, %r6;
	add.s32 	%r26, %r98, %r4;
	setp.lt.s32 	%p13, %r25, 0;
	setp.ge.s32 	%p14, %r25, %r61;
	or.pred  	%p15, %p13, %p14;
	setp.lt.s32 	%p16, %r26, 0;
	setp.ge.s32 	%p17, %r26, %r62;
	or.pred  	%p18, %p16, %p17;
	or.pred  	%p20, %p15, %p18;
	mov.b64 	%rd141, 0;
	@%p20 bra 	$L__BB0_9;
	add.s32 	%r99, %r25, %r22;
	mad.lo.s32 	%r100, %r99, %r62, %r26;
	mul.wide.s32 	%rd40, %r100, 8;
	add.s64 	%rd41, %rd1, %rd40;
	ld.global.u64 	%rd141, [%rd41];
$L__BB0_9:
	add.s32 	%r182, %r7, 2048;
	setp.eq.s32 	%p21, %r21, 1024;
	st.shared.u64 	[%r17+8192], %rd141;
	@%p21 bra 	$L__BB0_13;
	div.s32 	%r101, %r182, %r8;
	mul.lo.s32 	%r102, %r101, %r8;
	sub.s32 	%r103, %r182, %r102;
	sub.s32 	%r104, %r101, %r5;
	add.s32 	%r28, %r104, %r2;
	sub.s32 	%r105, %r103, %r6;
	add.s32 	%r29, %r105, %r4;
	setp.lt.s32 	%p22, %r28, 0;
	setp.ge.s32 	%p23, %r28, %r61;
	or.pred  	%p24, %p22, %p23;
	setp.lt.s32 	%p25, %r29, 0;
	setp.ge.s32 	%p26, %r29, %r62;
	or.pred  	%p27, %p25, %p26;
	or.pred  	%p29, %p24, %p27;
	mov.b64 	%rd142, 0;
	@%p29 bra 	$L__BB0_12;
	add.s32 	%r106, %r28, %r22;
	mad.lo.s32 	%r107, %r106, %r62, %r29;
	mul.wide.s32 	%rd43, %r107, 8;
	add.s64 	%rd44, %rd1, %rd43;
	ld.global.u64 	%rd142, [%rd44];
$L__BB0_12:
	add.s32 	%r182, %r7, 3072;
	st.shared.u64 	[%r17+16384], %rd142;
$L__BB0_13:
	setp.lt.u32 	%p30, %r14, 3072;
	@%p30 bra 	$L__BB0_24;
	shl.b32 	%r108, %r182, 3;
	mov.u32 	%r109, shmatrix;
	add.s32 	%r110, %r109, %r108;
	add.s32 	%r183, %r110, 16384;
$L__BB0_15:
	div.s32 	%r111, %r182, %r8;
	mul.lo.s32 	%r112, %r111, %r8;
	sub.s32 	%r113, %r182, %r112;
	sub.s32 	%r114, %r111, %r5;
	add.s32 	%r35, %r114, %r2;
	sub.s32 	%r115, %r113, %r6;
	add.s32 	%r36, %r115, %r4;
	setp.lt.s32 	%p31, %r35, 0;
	setp.ge.s32 	%p32, %r35, %r61;
	or.pred  	%p33, %p31, %p32;
	setp.lt.s32 	%p34, %r36, 0;
	setp.ge.s32 	%p35, %r36, %r62;
	or.pred  	%p36, %p34, %p35;
	or.pred  	%p38, %p33, %p36;
	mov.b64 	%rd143, 0;
	@%p38 bra 	$L__BB0_17;
	add.s32 	%r116, %r35, %r22;
	mad.lo.s32 	%r117, %r116, %r62, %r36;
	mul.wide.s32 	%rd46, %r117, 8;
	add.s64 	%rd47, %rd1, %rd46;
	ld.global.u64 	%rd143, [%rd47];
$L__BB0_17:
	st.shared.u64 	[%r183+-16384], %rd143;
	add.s32 	%r37, %r182, 1024;
	div.s32 	%r118, %r37, %r8;
	mul.lo.s32 	%r119, %r118, %r8;
	sub.s32 	%r120, %r37, %r119;
	sub.s32 	%r121, %r118, %r5;
	add.s32 	%r38, %r121, %r2;
	sub.s32 	%r122, %r120, %r6;
	add.s32 	%r39, %r122, %r4;
	setp.lt.s32 	%p39, %r38, 0;
	setp.ge.s32 	%p40, %r38, %r61;
	or.pred  	%p41, %p39, %p40;
	setp.lt.s32 	%p42, %r39, 0;
	setp.ge.s32 	%p43, %r39, %r62;
	or.pred  	%p44, %p42, %p43;
	or.pred  	%p46, %p41, %p44;
	mov.b64 	%rd144, 0;
	@%p46 bra 	$L__BB0_19;
	add.s32 	%r123, %r38, %r22;
	mad.lo.s32 	%r124, %r123, %r62, %r39;
	mul.wide.s32 	%rd49, %r124, 8;
	add.s64 	%rd50, %rd1, %rd49;
	ld.global.u64 	%rd144, [%rd50];
$L__BB0_19:
	st.shared.u64 	[%r183+-8192], %rd144;
	add.s32 	%r40, %r37, 1024;
	div.s32 	%r125, %r40, %r8;
	mul.lo.s32 	%r126, %r125, %r8;
	sub.s32 	%r127, %r40, %r126;
	sub.s32 	%r128, %r125, %r5;
	add.s32 	%r41, %r128, %r2;
	sub.s32 	%r129, %r127, %r6;
	add.s32 	%r42, %r129, %r4;
	setp.lt.s32 	%p47, %r41, 0;
	setp.ge.s32 	%p48, %r41, %r61;
	or.pred  	%p49, %p47, %p48;
	setp.lt.s32 	%p50, %r42, 0;
	setp.ge.s32 	%p51, %r42, %r62;
	or.pred  	%p52, %p50, %p51;
	or.pred  	%p54, %p49, %p52;
	mov.b64 	%rd145, 0;
	@%p54 bra 	$L__BB0_21;
	add.s32 	%r130, %r41, %r22;
	mad.lo.s32 	%r131, %r130, %r62, %r42;
	mul.wide.s32 	%rd52, %r131, 8;
	add.s64 	%rd53, %rd1, %rd52;
	ld.global.u64 	%rd145, [%rd53];
$L__BB0_21:
	st.shared.u64 	[%r183], %rd145;
	add.s32 	%r43, %r40, 1024;
	div.s32 	%r132, %r43, %r8;
	mul.lo.s32 	%r133, %r132, %r8;
	sub.s32 	%r134, %r43, %r133;
	sub.s32 	%r135, %r132, %r5;
	add.s32 	%r44, %r135, %r2;
	sub.s32 	%r136, %r134, %r6;
	add.s32 	%r45, %r136, %r4;
	setp.lt.s32 	%p55, %r44, 0;
	setp.ge.s32 	%p56, %r44, %r61;
	or.pred  	%p57, %p55, %p56;
	setp.lt.s32 	%p58, %r45, 0;
	setp.ge.s32 	%p59, %r45, %r62;
	or.pred  	%p60, %p58, %p59;
	or.pred  	%p62, %p57, %p60;
	mov.b64 	%rd146, 0;
	@%p62 bra 	$L__BB0_23;
	add.s32 	%r137, %r44, %r22;
	mad.lo.s32 	%r138, %r137, %r62, %r45;
	mul.wide.s32 	%rd55, %r138, 8;
	add.s64 	%rd56, %rd1, %rd55;
	ld.global.u64 	%rd146, [%rd56];
$L__BB0_23:
	st.shared.u64 	[%r183+8192], %rd146;
	add.s32 	%r183, %r183, 32768;
	add.s32 	%r182, %r43, 1024;
	setp.lt.s32 	%p63, %r182, %r9;
	@%p63 bra 	$L__BB0_15;
$L__BB0_24:
	setp.lt.s32 	%p64, %r64, 1;
	bar.sync 	0;
	@%p64 bra 	$L__BB0_39;
	setp.lt.s32 	%p65, %r65, 1;
	@%p65 bra 	$L__BB0_39;
	add.s32 	%r140, %r181, %r12;
	mul.lo.s32 	%r48, %r140, %r64;
	mov.b32 	%r185, 0;
$L__BB0_27:
	setp.lt.u32 	%p66, %r65, 8;
	add.s32 	%r142, %r10, %r185;
	mad.lo.s32 	%r50, %r142, %r8, %r11;
	add.s32 	%r143, %r48, %r185;
	mul.lo.s32 	%r51, %r143, %r65;
	mov.b32 	%r188, 0;
	@%p66 bra 	$L__BB0_30;
	mov.b32 	%r186, 0;
$L__BB0_29:
	.pragma "nounroll";
	add.s32 	%r145, %r50, %r186;
	shl.b32 	%r146, %r145, 3;
	mov.u32 	%r147, shmatrix;
	add.s32 	%r148, %r147, %r146;
	ld.shared.u64 	%rd58, [%r148];
	add.s32 	%r149, %r186, %r51;
	mul.wide.u32 	%rd59, %r149, 8;
	mov.u64 	%rd60, d_filter;
	add.s64 	%rd61, %rd60, %rd59;
	ld.const.u64 	%rd62, [%rd61];
	mad.lo.s64 	%rd63, %rd62, %rd58, %rd155;
	ld.shared.u64 	%rd64, [%r148+8];
	add.s32 	%r150, %r149, 1;
	mul.wide.u32 	%rd65, %r150, 8;
	add.s64 	%rd66, %rd60, %rd65;
	ld.const.u64 	%rd67, [%rd66];
	mad.lo.s64 	%rd68, %rd67, %rd64, %rd63;
	ld.shared.u64 	%rd69, [%r148+16];
	add.s32 	%r151, %r149, 2;
	mul.wide.u32 	%rd70, %r151, 8;
	add.s64 	%rd71, %rd60, %rd70;
	ld.const.u64 	%rd72, [%rd71];
	mad.lo.s64 	%rd73, %rd72, %rd69, %rd68;
	ld.shared.u64 	%rd74, [%r148+24];
	add.s32 	%r152, %r149, 3;
	mul.wide.u32 	%rd75, %r152, 8;
	add.s64 	%rd76, %rd60, %rd75;
	ld.const.u64 	%rd77, [%rd76];
	mad.lo.s64 	%rd78, %rd77, %rd74, %rd73;
	ld.shared.u64 	%rd79, [%r148+32];
	add.s32 	%r153, %r149, 4;
	mul.wide.u32 	%rd80, %r153, 8;
	add.s64 	%rd81, %rd60, %rd80;
	ld.const.u64 	%rd82, [%rd81];
	mad.lo.s64 	%rd83, %rd82, %rd79, %rd78;
	ld.shared.u64 	%rd84, [%r148+40];
	add.s32 	%r154, %r149, 5;
	mul.wide.u32 	%rd85, %r154, 8;
	add.s64 	%rd86, %rd60, %rd85;
	ld.const.u64 	%rd87, [%rd86];
	mad.lo.s64 	%rd88, %rd87, %rd84, %rd83;
	ld.shared.u64 	%rd89, [%r148+48];
	add.s32 	%r155, %r149, 6;
	mul.wide.u32 	%rd90, %r155, 8;
	add.s64 	%rd91, %rd60, %rd90;
	ld.const.u64 	%rd92, [%rd91];
	mad.lo.s64 	%rd93, %rd92, %rd89, %rd88;
	ld.shared.u64 	%rd94, [%r148+56];
	add.s32 	%r156, %r149, 7;
	mul.wide.u32 	%rd95, %r156, 8;
	add.s64 	%rd96, %rd60, %rd95;
	ld.const.u64 	%rd97, [%rd96];
	mad.lo.s64 	%rd155, %rd97, %rd94, %rd93;
	add.s32 	%r186, %r186, 8;
	setp.ne.s32 	%p67, %r186, %r18;
	mov.u32 	%r188, %r18;
	@%p67 bra 	$L__BB0_29;
$L__BB0_30:
	setp.eq.s32 	%p68, %r15, 0;
	@%p68 bra 	$L__BB0_38;
	add.s32 	%r157, %r15, -1;
	setp.lt.u32 	%p69, %r157, 3;
	@%p69 bra 	$L__BB0_33;
	add.s32 	%r158, %r50, %r188;
	shl.b32 	%r159, %r158, 3;
	mov.u32 	%r160, shmatrix;
	add.s32 	%r161, %r160, %r159;
	ld.shared.u64 	%rd99, [%r161];
	add.s32 	%r162, %r188, %r51;
	mul.wide.u32 	%rd100, %r162, 8;
	mov.u64 	%rd101, d_filter;
	add.s64 	%rd102, %rd101, %rd100;
	ld.const.u64 	%rd103, [%rd102];
	mad.lo.s64 	%rd104, %rd103, %rd99, %rd155;
	ld.shared.u64 	%rd105, [%r161+8];
	add.s32 	%r163, %r162, 1;
	mul.wide.u32 	%rd106, %r163, 8;
	add.s64 	%rd107, %rd101, %rd106;
	ld.const.u64 	%rd108, [%rd107];
	mad.lo.s64 	%rd109, %rd108, %rd105, %rd104;
	ld.shared.u64 	%rd110, [%r161+16];
	add.s32 	%r164, %r162, 2;
	mul.wide.u32 	%rd111, %r164, 8;
	add.s64 	%rd112, %rd101, %rd111;
	ld.const.u64 	%rd113, [%rd112];
	mad.lo.s64 	%rd114, %rd113, %rd110, %rd109;
	ld.shared.u64 	%rd115, [%r161+24];
	add.s32 	%r165, %r162, 3;
	mul.wide.u32 	%rd116, %r165, 8;
	add.s64 	%rd117, %rd101, %rd116;
	ld.const.u64 	%rd118, [%rd117];
	mad.lo.s64 	%rd155, %rd118, %rd115, %rd114;
	add.s32 	%r188, %r188, 4;
$L__BB0_33:
	setp.eq.s32 	%p70, %r16, 0;
	@%p70 bra 	$L__BB0_38;
	setp.eq.s32 	%p71, %r16, 1;
	@%p71 bra 	$L__BB0_36;
	add.s32 	%r166, %r50, %r188;
	shl.b32 	%r167, %r166, 3;
	mov.u32 	%r168, shmatrix;
	add.s32 	%r169, %r168, %r167;
	ld.shared.u64 	%rd120, [%r169];
	add.s32 	%r170, %r188, %r51;
	mul.wide.u32 	%rd121, %r170, 8;
	mov.u64 	%rd122, d_filter;
	add.s64 	%rd123, %rd122, %rd121;
	ld.const.u64 	%rd124, [%rd123];
	mad.lo.s64 	%rd125, %rd124, %rd120, %rd155;
	ld.shared.u64 	%rd126, [%r169+8];
	add.s32 	%r171, %r170, 1;
	mul.wide.u32 	%rd127, %r171, 8;
	add.s64 	%rd128, %rd122, %rd127;
	ld.const.u64 	%rd129, [%rd128];
	mad.lo.s64 	%rd155, %rd129, %rd126, %rd125;
	add.s32 	%r188, %r188, 2;
$L__BB0_36:
	setp.eq.s32 	%p72, %r19, 0;
	@%p72 bra 	$L__BB0_38;
	add.s32 	%r172, %r50, %r188;
	shl.b32 	%r173, %r172, 3;
	mov.u32 	%r174, shmatrix;
	add.s32 	%r175, %r174, %r173;
	ld.shared.u64 	%rd130, [%r175];
	add.s32 	%r176, %r188, %r51;
	mul.wide.u32 	%rd131, %r176, 8;
	mov.u64 	%rd132, d_filter;
	add.s64 	%rd133, %rd132, %rd131;
	ld.const.u64 	%rd134, [%rd133];
	mad.lo.s64 	%rd155, %rd134, %rd130, %rd155;
$L__BB0_38:
	add.s32 	%r185, %r185, 1;
	setp.ne.s32 	%p73, %r185, %r64;
	@%p73 bra 	$L__BB0_27;
$L__BB0_39:
	bar.sync 	0;
	add.s32 	%r181, %r181, 1;
	setp.ne.s32 	%p74, %r181, %r63;
	@%p74 bra 	$L__BB0_2;
$L__BB0_40:
	setp.ge.s32 	%p75, %r2, %r61;
	setp.ge.s32 	%p76, %r4, %r62;
	or.pred  	%p77, %p75, %p76;
	@%p77 bra 	$L__BB0_42;
	ld.param.u64 	%rd138, [_Z7dkernelPlS_S_iiiiii_param_2];
	mov.u32 	%r178, %ctaid.x;
	mad.lo.s32 	%r179, %r61, %r178, %r2;
	mad.lo.s32 	%r180, %r179, %r62, %r4;
	cvta.to.global.u64 	%rd135, %rd138;
	mul.wide.u32 	%rd136, %r180, 8;
	add.s64 	%rd137, %rd135, %rd136;
	st.global.u64 	[%rd137], %rd155;
$L__BB0_42:
	ret;

}


// ===== COMPILED SASS (sm_100) =====

	.target	sm_100

	.elftype	@"ET_EXEC"


//--------------------- .note.nv.tkinfo           --------------------------
	.section	.note.nv.tkinfo,"",@"SHT_NOTE"
	.sectionflags	@"SHF_NOTE_NV_TKINFO"
	.tkinfo
        /*0018*/ 	.word	0x00000002
        /*0030*/ 	.string	""
        /*0030*/ 	.string	"ptxas"
        /*0030*/ 	.string	"Cuda compilation tools, release 13.0, V13.0.88"
        /*0030*/ 	.string	"Build cuda_13.0.r13.0/compiler.36424714_0"
        /*0030*/ 	.string	"-arch sm_100 -m 64 "



//--------------------- .note.nv.cuinfo           --------------------------
	.section	.note.nv.cuinfo,"",@"SHT_NOTE"
	.sectionflags	@"SHF_NOTE_NV_CUINFO"
        /*0018*/ 	.short	0x0002
        /*001a*/ 	.short	0x0064
        /*001c*/ 	.short	0x0082
	.zero		2


//--------------------- .nv.info                  --------------------------
	.section	.nv.info,"",@"SHT_CUDA_INFO"
	.align	4


	//----- nvinfo : EIATTR_REGCOUNT
	.align		4
        /*0000*/ 	.byte	0x04, 0x2f
        /*0002*/ 	.short	(.L_2 - .L_1)
	.align		4
.L_1:
        /*0004*/ 	.word	index@(_Z7dkernelPlS_S_iiiiii)
        /*0008*/ 	.word	0x00000020


	//----- nvinfo : EIATTR_FRAME_SIZE
	.align		4
.L_2:
        /*000c*/ 	.byte	0x04, 0x11
        /*000e*/ 	.short	(.L_4 - .L_3)
	.align		4
.L_3:
        /*0010*/ 	.word	index@(_Z7dkernelPlS_S_iiiiii)
        /*0014*/ 	.word	0x00000000


	//----- nvinfo : EIATTR_MIN_STACK_SIZE
	.align		4
.L_4:
        /*0018*/ 	.byte	0x04, 0x12
        /*001a*/ 	.short	(.L_6 - .L_5)
	.align		4
.L_5:
        /*001c*/ 	.word	index@(_Z7dkernelPlS_S_iiiiii)
        /*0020*/ 	.word	0x00000000
.L_6:


//--------------------- .nv.compat                --------------------------
	.section	.nv.compat,"",@"SHT_CUDA_COMPAT_INFO"
	.align	4
        /*0000*/ 	.byte	0x02, 0x09, 0x00, 0x00, 0x02, 0x02, 0x01, 0x00, 0x02, 0x05, 0x05, 0x00, 0x03, 0x07, 0x01, 0x01
        /*0010*/ 	.byte	0x02, 0x03, 0x00, 0x00, 0x02, 0x06, 0x01, 0x00, 0x04, 0x0b, 0x08, 0x00, 0x09, 0x00, 0x00, 0x00
        /*0020*/ 	.byte	0x00, 0x00, 0x00, 0x00


//--------------------- .nv.info._Z7dkernelPlS_S_iiiiii --------------------------
	.section	.nv.info._Z7dkernelPlS_S_iiiiii,"",@"SHT_CUDA_INFO"
	.sectionflags	@""
	.align	4


	//----- nvinfo : EIATTR_CUDA_API_VERSION
	.align		4
        /*0000*/ 	.byte	0x04, 0x37
        /*0002*/ 	.short	(.L_8 - .L_7)
.L_7:
        /*0004*/ 	.word	0x00000082


	//----- nvinfo : EIATTR_KPARAM_INFO
	.align		4
.L_8:
        /*0008*/ 	.byte	0x04, 0x17
        /*000a*/ 	.short	(.L_10 - .L_9)
.L_9:
        /*000c*/ 	.word	0x00000000
        /*0010*/ 	.short	0x0008
        /*0012*/ 	.short	0x002c
        /*0014*/ 	.byte	0x00, 0xf0, 0x11, 0x00


	//----- nvinfo : EIATTR_KPARAM_INFO
	.align		4
.L_10:
        /*0018*/ 	.byte	0x04, 0x17
        /*001a*/ 	.short	(.L_12 - .L_11)
.L_11:
        /*001c*/ 	.word	0x00000000
        /*0020*/ 	.short	0x0007
        /*0022*/ 	.short	0x0028
        /*0024*/ 	.byte	0x00, 0xf0, 0x11, 0x00


	//----- nvinfo : EIATTR_KPARAM_INFO
	.align		4
.L_12:
        /*0028*/ 	.byte	0x04, 0x17
        /*002a*/ 	.short	(.L_14 - .L_13)
.L_13:
        /*002c*/ 	.word	0x00000000
        /*0030*/ 	.short	0x0006
        /*0032*/ 	.short	0x0024
        /*0034*/ 	.byte	0x00, 0xf0, 0x11, 0x00


	//----- nvinfo : EIATTR_KPARAM_INFO
	.align		4
.L_14:
        /*0038*/ 	.byte	0x04, 0x17
        /*003a*/ 	.short	(.L_16 - .L_15)
.L_15:
        /*003c*/ 	.word	0x00000000
        /*0040*/ 	.short	0x0005
        /*0042*/ 	.short	0x0020
        /*0044*/ 	.byte	0x00, 0xf0, 0x11, 0x00


	//----- nvinfo : EIATTR_KPARAM_INFO
	.align		4
.L_16:
        /*0048*/ 	.byte	0x04, 0x17
        /*004a*/ 	.short	(.L_18 - .L_17)
.L_17:
        /*004c*/ 	.word	0x00000000
        /*0050*/ 	.short	0x0004
        /*0052*/ 	.short	0x001c
        /*0054*/ 	.byte	0x00, 0xf0, 0x11, 0x00


	//----- nvinfo : EIATTR_KPARAM_INFO
	.align		4
.L_18:
        /*0058*/ 	.byte	0x04, 0x17
        /*005a*/ 	.short	(.L_20 - .L_19)
.L_19:
        /*005c*/ 	.word	0x00000000
        /*0060*/ 	.short	0x0003
        /*0062*/ 	.short	0x0018
        /*0064*/ 	.byte	0x00, 0xf0, 0x11, 0x00


	//----- nvinfo : EIATTR_KPARAM_INFO
	.align		4
.L_20:
        /*0068*/ 	.byte	0x04, 0x17
        /*006a*/ 	.short	(.L_22 - .L_21)
.L_21:
        /*006c*/ 	.word	0x00000000
        /*0070*/ 	.short	0x0002
        /*0072*/ 	.short	0x0010
        /*0074*/ 	.byte	0x00, 0xf5, 0x21, 0x00


	//----- nvinfo : EIATTR_KPARAM_INFO
	.align		4
.L_22:
        /*0078*/ 	.byte	0x04, 0x17
        /*007a*/ 	.short	(.L_24 - .L_23)
.L_23:
        /*007c*/ 	.word	0x00000000
        /*0080*/ 	.short	0x0001
        /*0082*/ 	.short	0x0008
        /*0084*/ 	.byte	0x00, 0xf5, 0x21, 0x00


	//----- nvinfo : EIATTR_KPARAM_INFO
	.align		4
.L_24:
        /*0088*/ 	.byte	0x04, 0x17
        /*008a*/ 	.short	(.L_26 - .L_25)
.L_25:
        /*008c*/ 	.word	0x00000000
        /*0090*/ 	.short	0x0000
        /*0092*/ 	.short	0x0000
        /*0094*/ 	.byte	0x00, 0xf5, 0x21, 0x00


	//----- nvinfo : EIATTR_SPARSE_MMA_MASK
	.align		4
.L_26:
        /*0098*/ 	.byte	0x03, 0x50
        /*009a*/ 	.short	0x0000


	//----- nvinfo : EIATTR_MAXREG_COUNT
	.align		4
        /*009c*/ 	.byte	0x03, 0x1b
        /*009e*/ 	.short	0x00ff


	//----- nvinfo : EIATTR_NUM_BARRIERS
	.align		4
        /*00a0*/ 	.byte	0x02, 0x4c
        /*00a2*/ 	.byte	0x01
	.zero		1


	//----- nvinfo : EIATTR_MERCURY_ISA_VERSION
	.align		4
        /*00a4*/ 	.byte	0x03, 0x5f
        /*00a6*/ 	.short	0x0101


	//----- nvinfo : EIATTR_VRC_CTA_INIT_COUNT
	.align		4
        /*00a8*/ 	.byte	0x02, 0x4a
	.zero		1
	.zero		1


	//----- nvinfo : EIATTR_EXIT_INSTR_OFFSETS
	.align		4
        /*00ac*/ 	.byte	0x04, 0x1c
        /*00ae*/ 	.short	(.L_28 - .L_27)


	//   ....[0]....
.L_27:
        /*00b0*/ 	.word	0x00001ff0


	//   ....[1]....
        /*00b4*/ 	.word	0x00002070


	//----- nvinfo : EIATTR_CRS_STACK_SIZE
	.align		4
.L_28:
        /*00b8*/ 	.byte	0x04, 0x1e
        /*00ba*/ 	.short	(.L_30 - .L_29)
.L_29:
        /*00bc*/ 	.word	0x00000000


	//----- nvinfo : EIATTR_CBANK_PARAM_SIZE
	.align		4
.L_30:
        /*00c0*/ 	.byte	0x03, 0x19
        /*00c2*/ 	.short	0x0030


	//----- nvinfo : EIATTR_PARAM_CBANK
	.align		4
        /*00c4*/ 	.byte	0x04, 0x0a
        /*00c6*/ 	.short	(.L_32 - .L_31)
	.align		4
.L_31:
        /*00c8*/ 	.word	index@(.nv.constant0._Z7dkernelPlS_S_iiiiii)
        /*00cc*/ 	.short	0x0380
        /*00ce*/ 	.short	0x0030


	//----- nvinfo : EIATTR_SW_WAR
	.align		4
.L_32:
        /*00d0*/ 	.byte	0x04, 0x36
        /*00d2*/ 	.short	(.L_34 - .L_33)
.L_33:
        /*00d4*/ 	.word	0x00000008
.L_34:


//--------------------- .nv.callgraph             --------------------------
	.section	.nv.callgraph,"",@"SHT_CUDA_CALLGRAPH"
	.align	4
	.sectionentsize	8
	.align		4
        /*0000*/ 	.word	0x00000000
	.align		4
        /*0004*/ 	.word	0xffffffff
	.align		4
        /*0008*/ 	.word	0x00000000
	.align		4
        /*000c*/ 	.word	0xfffffffe
	.align		4
        /*0010*/ 	.word	0x00000000
	.align		4
        /*0014*/ 	.word	0xfffffffd
	.align		4
        /*0018*/ 	.word	0x00000000
	.align		4
        /*001c*/ 	.word	0xfffffffc


//--------------------- .nv.constant3             --------------------------
	.section	.nv.constant3,"a",@progbits
	.align	8
.nv.constant3:
	.type		d_filter,@object
	.size		d_filter,(.L_0 - d_filter)
d_filter:
	.zero		32768
.L_0:


//--------------------- .text._Z7dkernelPlS_S_iiiiii --------------------------
	.section	.text._Z7dkernelPlS_S_iiiiii,"ax",@progbits
	.align	128
        .global         _Z7dkernelPlS_S_iiiiii
        .type           _Z7dkernelPlS_S_iiiiii,@function
        .size           _Z7dkernelPlS_S_iiiiii,(.L_x_21 - _Z7dkernelPlS_S_iiiiii)
        .other          _Z7dkernelPlS_S_iiiiii,@"STO_CUDA_ENTRY STV_DEFAULT"
_Z7dkernelPlS_S_iiiiii:
.text._Z7dkernelPlS_S_iiiiii:
[----:B------:R-:W-:Y:S08]  /*0000*/  LDC R1, c[0x0][0x37c] ;  /* 0x0000df00ff017b82 */ /* 0x000ff00000000800 */
[----:B------:R-:W0:Y:S01]  /*0010*/  LDC.64 R2, c[0x0][0x3a0] ;  /* 0x0000e800ff027b82 */ /* 0x000e220000000a00 */
[----:B------:R-:W1:Y:S01]  /*0020*/  S2R R11, SR_CTAID.Y ;  /* 0x00000000000b7919 */ /* 0x000e620000002600 */
[----:B------:R-:W2:Y:S01]  /*0030*/  LDCU UR7, c[0x0][0x3a8] ;  /* 0x00007500ff0777ac */ /* 0x000ea20008000800 */
[----:B------:R-:W-:Y:S01]  /*0040*/  IMAD.MOV.U32 R22, RZ, RZ, RZ ;  /* 0x000000ffff167224 */ /* 0x000fe200078e00ff */
[----:B------:R-:W1:Y:S01]  /*0050*/  S2R R4, SR_TID.X ;  /* 0x0000000000047919 */ /* 0x000e620000002100 */
[----:B------:R-:W3:Y:S01]  /*0060*/  LDCU.64 UR18, c[0x0][0x358] ;  /* 0x00006b00ff1277ac */ /* 0x000ee20008000a00 */
[----:B------:R-:W-:Y:S01]  /*0070*/  IMAD.MOV.U32 R21, RZ, RZ, RZ ;  /* 0x000000ffff157224 */ /* 0x000fe200078e00ff */
[----:B------:R-:W4:Y:S01]  /*0080*/  S2R R20, SR_CTAID.Z ;  /* 0x0000000000147919 */ /* 0x000f220000002700 */
[----:B------:R-:W4:Y:S01]  /*0090*/  S2R R5, SR_TID.Y ;  /* 0x0000000000057919 */ /* 0x000f220000002200 */
[----:B--2---:R-:W-:Y:S01]  /*00a0*/  ULEA.HI UR4, UR7, UR7, URZ, 0x1 ;  /* 0x0000000707047291 */ /* 0x004fe2000f8f08ff */
[----:B0-----:R-:W-:-:S02]  /*00b0*/  ISETP.GE.AND P0, PT, R2, 0x1, PT ;  /* 0x000000010200780c */ /* 0x001fc40003f06270 */
[----:B------:R-:W-:-:S03]  /*00c0*/  LEA.HI R10, R3, R3, RZ, 0x1 ;  /* 0x00000003030a7211 */ /* 0x000fc600078f08ff */
[----:B------:R-:W-:Y:S01]  /*00d0*/  MOV R0, UR4 ;  /* 0x0000000400007c02 */ /* 0x000fe20008000f00 */
[----:B-1----:R-:W-:Y:S01]  /*00e0*/  IMAD R11, R11, 0x20, R4 ;  /* 0x000000200b0b7824 */ /* 0x002fe200078e0204 */
[----:B------:R-:W-:Y:S01]  /*00f0*/  LEA.HI.SX32 R10, R10, R4, 0x1f ;  /* 0x000000040a0a7211 */ /* 0x000fe200078ffaff */
[----:B----4-:R-:W-:Y:S01]  /*0100*/  IMAD R20, R20, 0x20, R5 ;  /* 0x0000002014147824 */ /* 0x010fe200078e0205 */
[----:B------:R-:W-:-:S04]  /*0110*/  LEA.HI.SX32 R9, R0, R5, 0x1f ;  /* 0x0000000500097211 */ /* 0x000fc800078ffaff */
[----:B---3--:R-:W-:Y:S05]  /*0120*/  @!P0 BRA `(.L_x_0) ;  /* 0x0000001c00a48947 */ /* 0x008fea0003800000 */
[----:B------:R-:W0:Y:S01]  /*0130*/  S2UR UR5, SR_CgaCtaId ;  /* 0x00000000000579c3 */ /* 0x000e220000008800 */
[----:B------:R-:W-:Y:S01]  /*0140*/  UIADD3 UR20, UPT, UPT, UR7, 0x1f, URZ ;  /* 0x0000001f07147890 */ /* 0x000fe2000fffe0ff */
[----:B------:R-:W-:Y:S01]  /*0150*/  IADD3 R7, PT, PT, R3, 0x1f, RZ ;  /* 0x0000001f03077810 */ /* 0x000fe20007ffe0ff */
[----:B------:R-:W-:Y:S01]  /*0160*/  IMAD R8, R4, 0x20, R5 ;  /* 0x0000002004087824 */ /* 0x000fe200078e0205 */
[----:B------:R-:W-:Y:S01]  /*0170*/  LOP3.LUT R5, RZ, R5, RZ, 0x33, !PT ;  /* 0x00000005ff057212 */ /* 0x000fe200078e33ff */
[----:B------:R-:W-:Y:S01]  /*0180*/  USHF.R.U32.HI UR6, URZ, 0x1, UR7 ;  /* 0x00000001ff067899 */ /* 0x000fe20008011607 */
[----:B------:R-:W-:Y:S01]  /*0190*/  SHF.R.U32.HI R3, RZ, 0x1, R3 ;  /* 0x00000001ff037819 */ /* 0x000fe20000011603 */
[----:B------:R-:W-:Y:S01]  /*01a0*/  IMAD R7, R7, UR20, RZ ;  /* 0x0000001407077c24 */ /* 0x000fe2000f8e02ff */
[----:B------:R-:W1:Y:S01]  /*01b0*/  S2UR UR21, SR_CTAID.X ;  /* 0x00000000001579c3 */ /* 0x000e620000002500 */
[----:B------:R-:W-:Y:S01]  /*01c0*/  VIADD R6, R8, 0x400 ;  /* 0x0000040008067836 */ /* 0x000fe20000000000 */
[----:B------:R-:W-:Y:S01]  /*01d0*/  UMOV UR4, 0x400 ;  /* 0x0000040000047882 */ /* 0x000fe20000000000 */
[----:B------:R-:W-:Y:S01]  /*01e0*/  IMAD.MOV.U32 R22, RZ, RZ, RZ ;  /* 0x000000ffff167224 */ /* 0x000fe200078e00ff */
[----:B------:R-:W-:Y:S01]  /*01f0*/  ULOP3.LUT UR22, UR7, 0x7, URZ, 0xc0, !UPT ;  /* 0x0000000707167892 */ /* 0x000fe2000f8ec0ff */
[----:B------:R-:W-:Y:S01]  /*0200*/  IMAD.MOV.U32 R21, RZ, RZ, RZ ;  /* 0x000000ffff157224 */ /* 0x000fe200078e00ff */
[----:B------:R-:W-:Y:S01]  /*0210*/  VIMNMX R0, PT, PT, R7, R6, !PT ;  /* 0x0000000607007248 */ /* 0x000fe20007fe0100 */
[----:B------:R-:W-:-:S02]  /*0220*/  ULOP3.LUT UR23, UR7, 0x3, URZ, 0xc0, !UPT ;  /* 0x0000000307177892 */ /* 0x000fc4000f8ec0ff */
[----:B------:R-:W-:Y:S01]  /*0230*/  ULOP3.LUT UR7, UR7, 0x7ffffff8, URZ, 0xc0, !UPT ;  /* 0x7ffffff807077892 */ /* 0x000fe2000f8ec0ff */
[----:B------:R-:W-:-:S05]  /*0240*/  IADD3 R5, PT, PT, R0, R5, RZ ;  /* 0x0000000500057210 */ /* 0x000fca0007ffe0ff */
[----:B------:R-:W-:Y:S01]  /*0250*/  IMAD R5, R4, -0x20, R5 ;  /* 0xffffffe004057824 */ /* 0x000fe200078e0205 */
[----:B0-----:R-:W-:Y:S01]  /*0260*/  ULEA UR4, UR5, UR4, 0x18 ;  /* 0x0000000405047291 */ /* 0x001fe2000f8ec0ff */
[----:B------:R-:W-:Y:S01]  /*0270*/  IADD3 R4, PT, PT, R10, -R3, RZ ;  /* 0x800000030a047210 */ /* 0x000fe20007ffe0ff */
[----:B------:R-:W-:-:S04]  /*0280*/  VIADD R3, R9, -UR6 ;  /* 0x8000000609037c36 */ /* 0x000fc80008000000 */
[----:B------:R-:W-:Y:S01]  /*0290*/  LEA R2, R8, UR4, 0x3 ;  /* 0x0000000408027c11 */ /* 0x000fe2000f8e18ff */
[----:B------:R-:W-:-:S06]  /*02a0*/  UMOV UR4, URZ ;  /* 0x000000ff00047c82 */ /* 0x000fcc0008000000 */
.L_x_19:
[----:B------:R-:W-:Y:S01]  /*02b0*/  ISETP.GE.AND P0, PT, R8, R7, PT ;  /* 0x000000070800720c */ /* 0x000fe20003f06270 */
[----:B------:R-:W-:-:S12]  /*02c0*/  BSSY.RECONVERGENT B1, `(.L_x_1) ;  /* 0x0000114000017945 */ /* 0x000fd80003800200 */
[----:B0-----:R-:W-:Y:S05]  /*02d0*/  @P0 BRA `(.L_x_2) ;  /* 0x0000001000480947 */ /* 0x001fea0003800000 */
[----:B------:R-:W-:Y:S01]  /*02e0*/  LOP3.LUT R16, R5, 0xc00, RZ, 0xc0, !PT ;  /* 0x00000c0005107812 */ /* 0x000fe200078ec0ff */
[----:B------:R-:W-:Y:S01]  /*02f0*/  BSSY.RECONVERGENT B0, `(.L_x_3) ;  /* 0x0000078000007945 */ /* 0x000fe20003800200 */
[----:B------:R-:W-:Y:S02]  /*0300*/  IMAD.MOV.U32 R0, RZ, RZ, R8 ;  /* 0x000000ffff007224 */ /* 0x000fe400078e0008 */
[----:B------:R-:W-:-:S13]  /*0310*/  ISETP.NE.AND P0, PT, R16, 0xc00, PT ;  /* 0x00000c001000780c */ /* 0x000fda0003f05270 */
[----:B------:R-:W-:Y:S05]  /*0320*/  @!P0 BRA `(.L_x_4) ;  /* 0x0000000400d08947 */ /* 0x000fea0003800000 */
[----:B------:R-:W-:Y:S01]  /*0330*/  IABS R17, UR20 ;  /* 0x0000001400117c13 */ /* 0x000fe20008000000 */
[----:B------:R-:W-:Y:S01]  /*0340*/  HFMA2 R18, -RZ, RZ, 0, 0 ;  /* 0x00000000ff127431 */ /* 0x000fe200000001ff */
[----:B------:R-:W-:Y:S01]  /*0350*/  IABS R15, UR20 ;  /* 0x00000014000f7c13 */ /* 0x000fe20008000000 */
[----:B------:R-:W-:Y:S01]  /*0360*/  BSSY.RECONVERGENT B2, `(.L_x_5) ;  /* 0x000002a000027945 */ /* 0x000fe20003800200 */
[----:B------:R-:W0:Y:S01]  /*0370*/  I2F.RP R0, R17 ;  /* 0x0000001100007306 */ /* 0x000e220000209400 */
[----:B------:R-:W-:Y:S02]  /*0380*/  ISETP.NE.AND P2, PT, RZ, UR20, PT ;  /* 0x00000014ff007c0c */ /* 0x000fe4000bf45270 */
[----:B------:R-:W-:Y:S01]  /*0390*/  IMAD.MOV R15, RZ, RZ, -R15 ;  /* 0x000000ffff0f7224 */ /* 0x000fe200078e0a0f */
[----:B------:R-:W-:-:S04]  /*03a0*/  LOP3.LUT R23, RZ, UR20, RZ, 0x33, !PT ;  /* 0x00000014ff177c12 */ /* 0x000fc8000f8e33ff */
[----:B0-----:R-:W0:Y:S02]  /*03b0*/  MUFU.RCP R0, R0 ;  /* 0x0000000000007308 */ /* 0x001e240000001000 */
[----:B0-----:R-:W-:-:S06]  /*03c0*/  IADD3 R12, PT, PT, R0, 0xffffffe, RZ ;  /* 0x0ffffffe000c7810 */ /* 0x001fcc0007ffe0ff */
[----:B------:R-:W0:Y:S02]  /*03d0*/  F2I.FTZ.U32.TRUNC.NTZ R19, R12 ;  /* 0x0000000c00137305 */ /* 0x000e24000021f000 */
[----:B0-----:R-:W-:-:S04]  /*03e0*/  IMAD.MOV R14, RZ, RZ, -R19 ;  /* 0x000000ffff0e7224 */ /* 0x001fc800078e0a13 */
[----:B------:R-:W-:Y:S01]  /*03f0*/  IMAD R13, R14, R17, RZ ;  /* 0x000000110e0d7224 */ /* 0x000fe200078e02ff */
[----:B------:R-:W-:-:S03]  /*0400*/  IABS R14, R8 ;  /* 0x00000008000e7213 */ /* 0x000fc60000000000 */
[----:B------:R-:W-:-:S04]  /*0410*/  IMAD.HI.U32 R18, R19, R13, R18 ;  /* 0x0000000d13127227 */ /* 0x000fc800078e0012 */
[----:B------:R-:W-:Y:S02]  /*0420*/  IMAD.MOV.U32 R13, RZ, RZ, R14 ;  /* 0x000000ffff0d7224 */ /* 0x000fe400078e000e */
[----:B------:R-:W-:Y:S02]  /*0430*/  IMAD.MOV.U32 R19, RZ, RZ, R15 ;  /* 0x000000ffff137224 */ /* 0x000fe400078e000f */
[----:B------:R-:W-:-:S04]  /*0440*/  IMAD.HI.U32 R0, R18, R13, RZ ;  /* 0x0000000d12007227 */ /* 0x000fc800078e00ff */
[----:B------:R-:W-:-:S05]  /*0450*/  IMAD R12, R0, R19, R13 ;  /* 0x00000013000c7224 */ /* 0x000fca00078e020d */
[----:B------:R-:W-:-:S13]  /*0460*/  ISETP.GT.U32.AND P1, PT, R17, R12, PT ;  /* 0x0000000c1100720c */ /* 0x000fda0003f24070 */
[----:B------:R-:W-:Y:S01]  /*0470*/  @!P1 IADD3 R12, PT, PT, R12, -R17, RZ ;  /* 0x800000110c0c9210 */ /* 0x000fe20007ffe0ff */
[----:B------:R-:W-:-:S03]  /*0480*/  @!P1 VIADD R0, R0, 0x1 ;  /* 0x0000000100009836 */ /* 0x000fc60000000000 */
[----:B------:R-:W-:Y:S02]  /*0490*/  ISETP.GE.U32.AND P0, PT, R12, R17, PT ;  /* 0x000000110c00720c */ /* 0x000fe40003f06070 */
[----:B------:R-:W-:-:S04]  /*04a0*/  LOP3.LUT R12, R8, UR20, RZ, 0x3c, !PT ;  /* 0x00000014080c7c12 */ /* 0x000fc8000f8e3cff */
[----:B------:R-:W-:Y:S02]  /*04b0*/  ISETP.GE.AND P3, PT, R12, RZ, PT ;  /* 0x000000ff0c00720c */ /* 0x000fe40003f66270 */
[----:B------:R-:W0:Y:S05]  /*04c0*/  LDC.64 R12, c[0x0][0x398] ;  /* 0x0000e600ff0c7b82 */ /* 0x000e2a0000000a00 */
[----:B------:R-:W-:-:S06]  /*04d0*/  @P0 VIADD R0, R0, 0x1 ;  /* 0x0000000100000836 */ /* 0x000fcc0000000000 */
[----:B------:R-:W-:-:S04]  /*04e0*/  @!P3 IADD3 R0, PT, PT, -R0, RZ, RZ ;  /* 0x000000ff0000b210 */ /* 0x000fc80007ffe1ff */
[----:B------:R-:W-:-:S04]  /*04f0*/  SEL R0, R23, R0, !P2 ;  /* 0x0000000017007207 */ /* 0x000fc80005000000 */
[----:B------:R-:W-:Y:S01]  /*0500*/  IADD3 R25, PT, PT, R11, R0, -R10 ;  /* 0x000000000b197210 */ /* 0x000fe20007ffe80a */
[----:B------:R-:W-:-:S04]  /*0510*/  IMAD.MOV R15, RZ, RZ, -R0 ;  /* 0x000000ffff0f7224 */ /* 0x000fc800078e0a00 */
[----:B------:R-:W-:Y:S01]  /*0520*/  IMAD R14, R15, UR20, R8 ;  /* 0x000000140f0e7c24 */ /* 0x000fe2000f8e0208 */
[----:B0-----:R-:W-:-:S04]  /*0530*/  ISETP.GE.AND P0, PT, R25, R12, PT ;  /* 0x0000000c1900720c */ /* 0x001fc80003f06270 */
[----:B------:R-:W-:Y:S02]  /*0540*/  IADD3 R24, PT, PT, R20, R14, -R9 ;  /* 0x0000000e14187210 */ /* 0x000fe40007ffe809 */
[----:B------:R-:W-:Y:S02]  /*0550*/  CS2R R14, SRZ ;  /* 0x00000000000e7805 */ /* 0x000fe4000001ff00 */
[----:B------:R-:W-:Y:S02]  /*0560*/  ISETP.LT.OR P0, PT, R25, RZ, P0 ;  /* 0x000000ff1900720c */ /* 0x000fe40000701670 */
[----:B------:R-:W-:-:S04]  /*0570*/  ISETP.GE.AND P1, PT, R24, R13, PT ;  /* 0x0000000d1800720c */ /* 0x000fc80003f26270 */
[----:B------:R-:W-:-:S04]  /*0580*/  ISETP.LT.OR P1, PT, R24, RZ, P1 ;  /* 0x000000ff1800720c */ /* 0x000fc80000f21670 */
[----:B------:R-:W-:-:S13]  /*0590*/  PLOP3.LUT P0, PT, P0, P1, PT, 0xf8, 0x8f ;  /* 0x00000000008f781c */ /* 0x000fda0000703f70 */
[----:B------:R-:W-:Y:S05]  /*05a0*/  @P0 BRA `(.L_x_6) ;  /* 0x0000000000140947 */ /* 0x000fea0003800000 */
[----:B------:R-:W0:Y:S01]  /*05b0*/  LDC.64 R14, c[0x0][0x380] ;  /* 0x0000e000ff0e7b82 */ /* 0x000e220000000a00 */
[----:B------:R-:W-:-:S04]  /*05c0*/  IMAD R0, R12, UR4, R25 ;  /* 0x000000040c007c24 */ /* 0x000fc8000f8e0219 */
[----:B------:R-:W-:-:S04]  /*05d0*/  IMAD R25, R0, R13, R24 ;  /* 0x0000000d00197224 */ /* 0x000fc800078e0218 */
[----:B0-----:R-:W-:-:S06]  /*05e0*/  IMAD.WIDE R14, R25, 0x8, R14 ;  /* 0x00000008190e7825 */ /* 0x001fcc00078e020e */
[----:B------:R-:W5:Y:S02]  /*05f0*/  LDG.E.64 R14, desc[UR18][R14.64] ;  /* 0x000000120e0e7981 */ /* 0x000f64000c1e1b00 */
.L_x_6:
[----:B-1----:R-:W-:Y:S05]  /*0600*/  BSYNC.RECONVERGENT B2 ;  /* 0x0000000000027941 */ /* 0x002fea0003800200 */
.L_x_5:
[----:B-----5:R0:W-:Y:S01]  /*0610*/  STS.64 [R2], R14 ;  /* 0x0000000e02007388 */ /* 0x0201e20000000a00 */
[----:B------:R-:W-:Y:S01]  /*0620*/  ISETP.NE.AND P0, PT, R16, RZ, PT ;  /* 0x000000ff1000720c */ /* 0x000fe20003f05270 */
[----:B------:R-:W-:-:S12]  /*0630*/  IMAD.MOV.U32 R0, RZ, RZ, R6 ;  /* 0x000000ffff007224 */ /* 0x000fd800078e0006 */
[----:B0-----:R-:W-:Y:S05]  /*0640*/  @!P0 BRA `(.L_x_4) ;  /* 0x0000000400088947 */ /* 0x001fea0003800000 */
[----:B------:R-:W-:Y:S01]  /*0650*/  IABS R15, R6 ;  /* 0x00000006000f7213 */ /* 0x000fe20000000000 */
[----:B------:R-:W-:Y:S04]  /*0660*/  BSSY.RECONVERGENT B2, `(.L_x_7) ;  /* 0x000001c000027945 */ /* 0x000fe80003800200 */
[----:B------:R-:W-:-:S04]  /*0670*/  IMAD.HI.U32 R0, R18, R15, RZ ;  /* 0x0000000f12007227 */ /* 0x000fc800078e00ff */
[----:B------:R-:W-:-:S05]  /*0680*/  IMAD R14, R0, R19, R15 ;  /* 0x00000013000e7224 */ /* 0x000fca00078e020f */
[----:B------:R-:W-:-:S13]  /*0690*/  ISETP.GT.U32.AND P1, PT, R17, R14, PT ;  /* 0x0000000e1100720c */ /* 0x000fda0003f24070 */
[----:B------:R-:W-:Y:S01]  /*06a0*/  @!P1 IADD3 R14, PT, PT, R14, -R17, RZ ;  /* 0x800000110e0e9210 */ /* 0x000fe20007ffe0ff */
[----:B------:R-:W-:-:S03]  /*06b0*/  @!P1 VIADD R0, R0, 0x1 ;  /* 0x0000000100009836 */ /* 0x000fc60000000000 */
[----:B------:R-:W-:Y:S02]  /*06c0*/  ISETP.GE.U32.AND P0, PT, R14, R17, PT ;  /* 0x000000110e00720c */ /* 0x000fe40003f06070 */
[----:B------:R-:W-:-:S04]  /*06d0*/  LOP3.LUT R14, R6, UR20, RZ, 0x3c, !PT ;  /* 0x00000014060e7c12 */ /* 0x000fc8000f8e3cff */
[----:B------:R-:W-:-:S07]  /*06e0*/  ISETP.GE.AND P3, PT, R14, RZ, PT ;  /* 0x000000ff0e00720c */ /* 0x000fce0003f66270 */
[----:B------:R-:W-:-:S06]  /*06f0*/  @P0 VIADD R0, R0, 0x1 ;  /* 0x0000000100000836 */ /* 0x000fcc0000000000 */
[----:B------:R-:W-:-:S04]  /*0700*/  @!P3 IADD3 R0, PT, PT, -R0, RZ, RZ ;  /* 0x000000ff0000b210 */ /* 0x000fc80007ffe1ff */
[----:B------:R-:W-:-:S04]  /*0710*/  SEL R0, R23, R0, !P2 ;  /* 0x0000000017007207 */ /* 0x000fc80005000000 */
[----:B------:R-:W-:Y:S01]  /*0720*/  IADD3 R25, PT, PT, R11, R0, -R10 ;  /* 0x000000000b197210 */ /* 0x000fe20007ffe80a */
[----:B------:R-:W-:-:S03]  /*0730*/  IMAD.MOV R15, RZ, RZ, -R0 ;  /* 0x000000ffff0f7224 */ /* 0x000fc600078e0a00 */
[----:B------:R-:W-:Y:S01]  /*0740*/  ISETP.GE.AND P0, PT, R25, R12, PT ;  /* 0x0000000c1900720c */ /* 0x000fe20003f06270 */
[----:B------:R-:W-:-:S03]  /*0750*/  IMAD R14, R15, UR20, R6 ;  /* 0x000000140f0e7c24 */ /* 0x000fc6000f8e0206 */
[----:B------:R-:W-:Y:S02]  /*0760*/  ISETP.LT.OR P0, PT, R25, RZ, P0 ;  /* 0x000000ff1900720c */ /* 0x000fe40000701670 */
[----:B------:R-:W-:Y:S02]  /*0770*/  IADD3 R24, PT, PT, R20, R14, -R9 ;  /* 0x0000000e14187210 */ /* 0x000fe40007ffe809 */
[----:B------:R-:W-:Y:S02]  /*0780*/  CS2R R14, SRZ ;  /* 0x00000000000e7805 */ /* 0x000fe4000001ff00 */
        /* <DEDUP_REMOVED lines=9> */
.L_x_8:
[----:B------:R-:W-:Y:S05]  /*0820*/  BSYNC.RECONVERGENT B2 ;  /* 0x0000000000027941 */ /* 0x000fea0003800200 */
.L_x_7:
[----:B-----5:R0:W-:Y:S01]  /*0830*/  STS.64 [R2+0x2000], R14 ;  /* 0x0020000e02007388 */ /* 0x0201e20000000a00 */
[----:B------:R-:W-:Y:S01]  /*0840*/  ISETP.NE.AND P0, PT, R16, 0x400, PT ;  /* 0x000004001000780c */ /* 0x000fe20003f05270 */
[----:B------:R-:W-:-:S12]  /*0850*/  VIADD R0, R8, 0x800 ;  /* 0x0000080008007836 */ /* 0x000fd80000000000 */
        /* <DEDUP_REMOVED lines=17> */
[----:B------:R-:W-:Y:S01]  /*0970*/  IMAD R0, R15, UR20, R0 ;  /* 0x000000140f007c24 */ /* 0x000fe2000f8e0200 */
[----:B------:R-:W-:Y:S02]  /*0980*/  CS2R R14, SRZ ;  /* 0x00000000000e7805 */ /* 0x000fe4000001ff00 */
[----:B------:R-:W-:Y:S02]  /*0990*/  ISETP.LT.OR P0, PT, R17, RZ, P0 ;  /* 0x000000ff1100720c */ /* 0x000fe40000701670 */
[----:B------:R-:W-:-:S04]  /*09a0*/  IADD3 R0, PT, PT, R20, R0, -R9 ;  /* 0x0000000014007210 */ /* 0x000fc80007ffe809 */
        /* <DEDUP_REMOVED lines=9> */
.L_x_10:
[----:B------:R-:W-:Y:S05]  /*0a40*/  BSYNC.RECONVERGENT B2 ;  /* 0x0000000000027941 */ /* 0x000fea0003800200 */
.L_x_9:
[----:B-----5:R0:W-:Y:S01]  /*0a50*/  STS.64 [R2+0x4000], R14 ;  /* 0x0040000e02007388 */ /* 0x0201e20000000a00 */
[----:B------:R-:W-:-:S07]  /*0a60*/  VIADD R0, R8, 0xc00 ;  /* 0x00000c0008007836 */ /* 0x000fce0000000000 */
.L_x_4:
[----:B-1----:R-:W-:Y:S05]  /*0a70*/  BSYNC.RECONVERGENT B0 ;  /* 0x0000000000007941 */ /* 0x002fea0003800200 */
.L_x_3:
[----:B------:R-:W-:-:S13]  /*0a80*/  ISETP.GE.U32.AND P0, PT, R5, 0xc00, PT ;  /* 0x00000c000500780c */ /* 0x000fda0003f06070 */
[----:B------:R-:W-:Y:S05]  /*0a90*/  @!P0 BRA `(.L_x_2) ;  /* 0x0000000800588947 */ /* 0x000fea0003800000 */
[----:B------:R-:W-:Y:S01]  /*0aa0*/  IABS R24, UR20 ;  /* 0x0000001400187c13 */ /* 0x000fe20008000000 */
[----:B------:R-:W1:Y:S01]  /*0ab0*/  S2UR UR6, SR_CgaCtaId ;  /* 0x00000000000679c3 */ /* 0x000e620000008800 */
[----:B------:R-:W-:Y:S02]  /*0ac0*/  UMOV UR5, 0x400 ;  /* 0x0000040000057882 */ /* 0x000fe40000000000 */
[----:B0-----:R-:W0:Y:S08]  /*0ad0*/  I2F.RP R14, R24 ;  /* 0x00000018000e7306 */ /* 0x001e300000209400 */
[----:B0-----:R-:W0:Y:S01]  /*0ae0*/  MUFU.RCP R14, R14 ;  /* 0x0000000e000e7308 */ /* 0x001e220000001000 */
[----:B-1----:R-:W-:-:S06]  /*0af0*/  ULEA UR5, UR6, UR5, 0x18 ;  /* 0x0000000506057291 */ /* 0x002fcc000f8ec0ff */
[----:B------:R-:W-:Y:S02]  /*0b00*/  LEA R23, R0, UR5, 0x3 ;  /* 0x0000000500177c11 */ /* 0x000fe4000f8e18ff */
[----:B0-----:R-:W-:-:S03]  /*0b10*/  IADD3 R12, PT, PT, R14, 0xffffffe, RZ ;  /* 0x0ffffffe0e0c7810 */ /* 0x001fc60007ffe0ff */
[----:B------:R-:W-:Y:S01]  /*0b20*/  VIADD R23, R23, 0x4000 ;  /* 0x0000400017177836 */ /* 0x000fe20000000000 */
[----:B------:R0:W1:Y:S02]  /*0b30*/  F2I.FTZ.U32.TRUNC.NTZ R13, R12 ;  /* 0x0000000c000d7305 */ /* 0x000064000021f000 */
[----:B0-----:R-:W-:Y:S01]  /*0b40*/  MOV R12, RZ ;  /* 0x000000ff000c7202 */ /* 0x001fe20000000f00 */
[----:B-1----:R-:W-:-:S04]  /*0b50*/  IMAD.MOV R25, RZ, RZ, -R13 ;  /* 0x000000ffff197224 */ /* 0x002fc800078e0a0d */
[----:B------:R-:W-:-:S04]  /*0b60*/  IMAD R25, R25, R24, RZ ;  /* 0x0000001819197224 */ /* 0x000fc800078e02ff */
[----:B------:R-:W-:-:S07]  /*0b70*/  IMAD.HI.U32 R25, R13, R25, R12 ;  /* 0x000000190d197227 */ /* 0x000fce00078e000c */
.L_x_11:
[----:B------:R-:W-:Y:S02]  /*0b80*/  IABS R12, UR20 ;  /* 0x00000014000c7c13 */ /* 0x000fe40008000000 */
[----:B------:R-:W-:Y:S02]  /*0b90*/  IABS R14, R0 ;  /* 0x00000000000e7213 */ /* 0x000fe40000000000 */
[----:B------:R-:W-:Y:S01]  /*0ba0*/  IABS R28, UR20 ;  /* 0x00000014001c7c13 */ /* 0x000fe20008000000 */
[----:B------:R-:W-:Y:S01]  /*0bb0*/  IMAD.MOV R27, RZ, RZ, -R12 ;  /* 0x000000ffff1b7224 */ /* 0x000fe200078e0a0c */
[----:B------:R-:W-:Y:S01]  /*0bc0*/  ISETP.NE.AND P2, PT, RZ, UR20, PT ;  /* 0x00000014ff007c0c */ /* 0x000fe2000bf45270 */
[----:B------:R-:W-:Y:S01]  /*0bd0*/  IMAD.HI.U32 R12, R25, R14, RZ ;  /* 0x0000000e190c7227 */ /* 0x000fe200078e00ff */
[----:B------:R-:W-:-:S03]  /*0be0*/  LOP3.LUT R26, RZ, UR20, RZ, 0x33, !PT ;  /* 0x00000014ff1a7c12 */ /* 0x000fc6000f8e33ff */
[----:B------:R-:W-:-:S05]  /*0bf0*/  IMAD R13, R12, R27, R14 ;  /* 0x0000001b0c0d7224 */ /* 0x000fca00078e020e */
[----:B------:R-:W-:-:S13]  /*0c00*/  ISETP.GT.U32.AND P1, PT, R24, R13, PT ;  /* 0x0000000d1800720c */ /* 0x000fda0003f24070 */
[----:B------:R-:W-:Y:S01]  /*0c10*/  @!P1 IMAD.IADD R13, R13, 0x1, -R28 ;  /* 0x000000010d0d9824 */ /* 0x000fe200078e0a1c */
[----:B------:R-:W-:-:S04]  /*0c20*/  @!P1 IADD3 R12, PT, PT, R12, 0x1, RZ ;  /* 0x000000010c0c9810 */ /* 0x000fc80007ffe0ff */
[----:B------:R-:W-:Y:S02]  /*0c30*/  ISETP.GE.U32.AND P0, PT, R13, R24, PT ;  /* 0x000000180d00720c */ /* 0x000fe40003f06070 */
[----:B------:R-:W-:-:S04]  /*0c40*/  LOP3.LUT R13, R0, UR20, RZ, 0x3c, !PT ;  /* 0x00000014000d7c12 */ /* 0x000fc8000f8e3cff */
[----:B------:R-:W-:-:S07]  /*0c50*/  ISETP.GE.AND P3, PT, R13, RZ, PT ;  /* 0x000000ff0d00720c */ /* 0x000fce0003f66270 */
[----:B------:R-:W-:-:S04]  /*0c60*/  @P0 VIADD R12, R12, 0x1 ;  /* 0x000000010c0c0836 */ /* 0x000fc80000000000 */
[----:B------:R-:W-:Y:S02]  /*0c70*/  IMAD.MOV.U32 R15, RZ, RZ, R12 ;  /* 0x000000ffff0f7224 */ /* 0x000fe400078e000c */
[----:B------:R-:W0:Y:S03]  /*0c80*/  LDC.64 R12, c[0x0][0x398] ;  /* 0x0000e600ff0c7b82 */ /* 0x000e260000000a00 */
[----:B------:R-:W-:-:S04]  /*0c90*/  @!P3 IADD3 R15, PT, PT, -R15, RZ, RZ ;  /* 0x000000ff0f0fb210 */ /* 0x000fc80007ffe1ff */
[----:B------:R-:W-:-:S05]  /*0ca0*/  SEL R15, R26, R15, !P2 ;  /* 0x0000000f1a0f7207 */ /* 0x000fca0005000000 */
[----:B------:R-:W-:Y:S01]  /*0cb0*/  IMAD.MOV R17, RZ, RZ, -R15 ;  /* 0x000000ffff117224 */ /* 0x000fe200078e0a0f */
[----:B------:R-:W-:-:S03]  /*0cc0*/  IADD3 R15, PT, PT, R11, R15, -R10 ;  /* 0x0000000f0b0f7210 */ /* 0x000fc60007ffe80a */
[----:B------:R-:W-:-:S05]  /*0cd0*/  IMAD R14, R17, UR20, R0 ;  /* 0x00000014110e7c24 */ /* 0x000fca000f8e0200 */
[----:B------:R-:W-:Y:S02]  /*0ce0*/  IADD3 R16, PT, PT, R20, R14, -R9 ;  /* 0x0000000e14107210 */ /* 0x000fe40007ffe809 */
[C---:B0-----:R-:W-:Y:S02]  /*0cf0*/  ISETP.GE.AND P0, PT, R15.reuse, R12, PT ;  /* 0x0000000c0f00720c */ /* 0x041fe40003f06270 */
[C---:B------:R-:W-:Y:S02]  /*0d00*/  ISETP.GE.AND P1, PT, R16.reuse, R13, PT ;  /* 0x0000000d1000720c */ /* 0x040fe40003f26270 */
[----:B------:R-:W-:Y:S02]  /*0d10*/  ISETP.LT.OR P0, PT, R15, RZ, P0 ;  /* 0x000000ff0f00720c */ /* 0x000fe40000701670 */
[----:B------:R-:W-:-:S04]  /*0d20*/  ISETP.LT.OR P1, PT, R16, RZ, P1 ;  /* 0x000000ff1000720c */ /* 0x000fc80000f21670 */
[----:B------:R-:W-:-:S13]  /*0d30*/  PLOP3.LUT P0, PT, P0, P1, PT, 0xf8, 0x8f ;  /* 0x00000000008f781c */ /* 0x000fda0000703f70 */
[----:B------:R-:W0:Y:S01]  /*0d40*/  @!P0 LDC.64 R18, c[0x0][0x380] ;  /* 0x0000e000ff128b82 */ /* 0x000e220000000a00 */
[----:B------:R-:W-:-:S04]  /*0d50*/  @!P0 IMAD R14, R12, UR4, R15 ;  /* 0x000000040c0e8c24 */ /* 0x000fc8000f8e020f */
[----:B------:R-:W-:-:S04]  /*0d60*/  @!P0 IMAD R15, R14, R13, R16 ;  /* 0x0000000d0e0f8224 */ /* 0x000fc800078e0210 */
[----:B0-----:R-:W-:Y:S01]  /*0d70*/  @!P0 IMAD.WIDE R18, R15, 0x8, R18 ;  /* 0x000000080f128825 */ /* 0x001fe200078e0212 */
[----:B------:R-:W-:-:S06]  /*0d80*/  CS2R R14, SRZ ;  /* 0x00000000000e7805 */ /* 0x000fcc000001ff00 */
[----:B------:R0:W2:Y:S01]  /*0d90*/  @!P0 LDG.E.64 R14, desc[UR18][R18.64] ;  /* 0x00000012120e8981 */ /* 0x0000a2000c1e1b00 */
[----:B------:R-:W1:Y:S01]  /*0da0*/  I2F.RP R24, R28 ;  /* 0x0000001c00187306 */ /* 0x000e620000209400 */
[----:B------:R-:W-:-:S07]  /*0db0*/  IMAD.MOV.U32 R16, RZ, RZ, RZ ;  /* 0x000000ffff107224 */ /* 0x000fce00078e00ff */
[----:B-1----:R-:W1:Y:S02]  /*0dc0*/  MUFU.RCP R24, R24 ;  /* 0x0000001800187308 */ /* 0x002e640000001000 */
[----:B-1----:R-:W-:Y:S01]  /*0dd0*/  VIADD R17, R24, 0xffffffe ;  /* 0x0ffffffe18117836 */ /* 0x002fe20000000000 */
[----:B------:R-:W-:-:S05]  /*0de0*/  MOV R24, R28 ;  /* 0x0000001c00187202 */ /* 0x000fca0000000f00 */
[----:B------:R-:W1:Y:S02]  /*0df0*/  F2I.FTZ.U32.TRUNC.NTZ R17, R17 ;  /* 0x0000001100117305 */ /* 0x000e64000021f000 */
[----:B-1----:R-:W-:-:S05]  /*0e00*/  IADD3 R25, PT, PT, RZ, -R17, RZ ;  /* 0x80000011ff197210 */ /* 0x002fca0007ffe0ff */
[----:B------:R-:W-:-:S04]  /*0e10*/  IMAD R25, R25, R28, RZ ;  /* 0x0000001c19197224 */ /* 0x000fc800078e02ff */
[----:B------:R-:W-:-:S04]  /*0e20*/  IMAD.HI.U32 R25, R17, R25, R16 ;  /* 0x0000001911197227 */ /* 0x000fc800078e0010 */
[----:B------:R-:W-:-:S05]  /*0e30*/  VIADD R16, R0, 0x400 ;  /* 0x0000040000107836 */ /* 0x000fca0000000000 */
[----:B0-----:R-:W-:-:S05]  /*0e40*/  IABS R18, R16 ;  /* 0x0000001000127213 */ /* 0x001fca0000000000 */
[----:B------:R-:W-:-:S04]  /*0e50*/  IMAD.HI.U32 R19, R25, R18, RZ ;  /* 0x0000001219137227 */ /* 0x000fc800078e00ff */
[----:B------:R-:W-:-:S05]  /*0e60*/  IMAD R17, R19, R27, R18 ;  /* 0x0000001b13117224 */ /* 0x000fca00078e0212 */
[----:B------:R-:W-:-:S13]  /*0e70*/  ISETP.GT.U32.AND P1, PT, R24, R17, PT ;  /* 0x000000111800720c */ /* 0x000fda0003f24070 */
[----:B------:R-:W-:Y:S01]  /*0e80*/  @!P1 IMAD.IADD R17, R17, 0x1, -R28 ;  /* 0x0000000111119824 */ /* 0x000fe200078e0a1c */
[----:B------:R-:W-:-:S04]  /*0e90*/  @!P1 IADD3 R19, PT, PT, R19, 0x1, RZ ;  /* 0x0000000113139810 */ /* 0x000fc80007ffe0ff */
[----:B------:R-:W-:Y:S01]  /*0ea0*/  ISETP.GE.U32.AND P6, PT, R17, R24, PT ;  /* 0x000000181100720c */ /* 0x000fe20003fc6070 */
[----:B------:R-:W-:-:S05]  /*0eb0*/  VIADD R17, R0, 0x800 ;  /* 0x0000080000117836 */ /* 0x000fca0000000000 */
[----:B------:R-:W-:-:S05]  /*0ec0*/  IABS R29, R17 ;  /* 0x00000011001d7213 */ /* 0x000fca0000000000 */
[----:B------:R-:W-:-:S04]  /*0ed0*/  IMAD.HI.U32 R18, R25, R29, RZ ;  /* 0x0000001d19127227 */ /* 0x000fc800078e00ff */
[----:B------:R-:W-:Y:S01]  /*0ee0*/  @P6 VIADD R19, R19, 0x1 ;  /* 0x0000000113136836 */ /* 0x000fe20000000000 */
[----:B--2---:R0:W-:Y:S02]  /*0ef0*/  STS.64 [R23+-0x4000], R14 ;  /* 0xffc0000e17007388 */ /* 0x0041e40000000a00 */
[----:B0-----:R-:W-:Y:S02]  /*0f00*/  IMAD R15, R18, R27, R29 ;  /* 0x0000001b120f7224 */ /* 0x001fe400078e021d */
[----:B------:R-:W-:-:S03]  /*0f10*/  VIADD R14, R0, 0xc00 ;  /* 0x00000c00000e7836 */ /* 0x000fc60000000000 */
[----:B------:R-:W-:Y:S02]  /*0f20*/  ISETP.GT.U32.AND P5, PT, R24, R15, PT ;  /* 0x0000000f1800720c */ /* 0x000fe40003fa4070 */
[----:B------:R-:W-:-:S11]  /*0f30*/  IABS R29, R14 ;  /* 0x0000000e001d7213 */ /* 0x000fd60000000000 */
[----:B------:R-:W-:Y:S01]  /*0f40*/  @!P5 IADD3 R15, PT, PT, R15, -R28, RZ ;  /* 0x8000001c0f0fd210 */ /* 0x000fe20007ffe0ff */
[----:B------:R-:W-:-:S03]  /*0f50*/  @!P5 VIADD R18, R18, 0x1 ;  /* 0x000000011212d836 */ /* 0x000fc60000000000 */
[----:B------:R-:W-:Y:S01]  /*0f60*/  ISETP.GE.U32.AND P4, PT, R15, R24, PT ;  /* 0x000000180f00720c */ /* 0x000fe20003f86070 */
[----:B------:R-:W-:-:S04]  /*0f70*/  IMAD.HI.U32 R15, R25, R29, RZ ;  /* 0x0000001d190f7227 */ /* 0x000fc800078e00ff */
[----:B------:R-:W-:-:S05]  /*0f80*/  IMAD R27, R15, R27, R29 ;  /* 0x0000001b0f1b7224 */ /* 0x000fca00078e021d */
[----:B------:R-:W-:-:S03]  /*0f90*/  ISETP.GT.U32.AND P0, PT, R24, R27, PT ;  /* 0x0000001b1800720c */ /* 0x000fc60003f04070 */
[----:B------:R-:W-:-:S10]  /*0fa0*/  @P4 VIADD R18, R18, 0x1 ;  /* 0x0000000112124836 */ /* 0x000fd40000000000 */
[----:B------:R-:W-:Y:S01]  /*0fb0*/  @!P0 IMAD.IADD R27, R27, 0x1, -R28 ;  /* 0x000000011b1b8824 */ /* 0x000fe200078e0a1c */
[----:B------:R-:W-:-:S04]  /*0fc0*/  @!P0 IADD3 R15, PT, PT, R15, 0x1, RZ ;  /* 0x000000010f0f8810 */ /* 0x000fc80007ffe0ff */
[----:B------:R-:W-:Y:S02]  /*0fd0*/  ISETP.GE.U32.AND P3, PT, R27, R24, PT ;  /* 0x000000181b00720c */ /* 0x000fe40003f66070 */
[----:B------:R-:W-:-:S04]  /*0fe0*/  LOP3.LUT R27, R16, UR20, RZ, 0x3c, !PT ;  /* 0x00000014101b7c12 */ /* 0x000fc8000f8e3cff */
[----:B------:R-:W-:Y:S02]  /*0ff0*/  ISETP.GE.AND P1, PT, R27, RZ, PT ;  /* 0x000000ff1b00720c */ /* 0x000fe40003f26270 */
[----:B------:R-:W-:-:S04]  /*1000*/  LOP3.LUT R27, R17, UR20, RZ, 0x3c, !PT ;  /* 0x00000014111b7c12 */ /* 0x000fc8000f8e3cff */
[----:B------:R-:W-:Y:S01]  /*1010*/  ISETP.GE.AND P6, PT, R27, RZ, PT ;  /* 0x000000ff1b00720c */ /* 0x000fe20003fc6270 */
[----:B------:R-:W-:Y:S01]  /*1020*/  @P3 VIADD R15, R15, 0x1 ;  /* 0x000000010f0f3836 */ /* 0x000fe20000000000 */
[----:B------:R-:W-:-:S04]  /*1030*/  LOP3.LUT R27, R14, UR20, RZ, 0x3c, !PT ;  /* 0x000000140e1b7c12 */ /* 0x000fc8000f8e3cff */
[----:B------:R-:W-:Y:S01]  /*1040*/  ISETP.GE.AND P5, PT, R27, RZ, PT ;  /* 0x000000ff1b00720c */ /* 0x000fe20003fa6270 */
[----:B------:R-:W-:Y:S01]  /*1050*/  @!P1 IMAD.MOV R19, RZ, RZ, -R19 ;  /* 0x000000ffff139224 */ /* 0x000fe200078e0a13 */
[----:B------:R-:W-:-:S04]  /*1060*/  MOV R27, R15 ;  /* 0x0000000f001b7202 */ /* 0x000fc80000000f00 */
[----:B------:R-:W-:Y:S01]  /*1070*/  SEL R19, R26, R19, !P2 ;  /* 0x000000131a137207 */ /* 0x000fe20005000000 */
[----:B------:R-:W-:-:S05]  /*1080*/  @!P6 IMAD.MOV R18, RZ, RZ, -R18 ;  /* 0x000000ffff12e224 */ /* 0x000fca00078e0a12 */
[----:B------:R-:W-:Y:S02]  /*1090*/  SEL R15, R26, R18, !P2 ;  /* 0x000000121a0f7207 */ /* 0x000fe40005000000 */
[----:B------:R-:W-:-:S03]  /*10a0*/  @!P5 IADD3 R27, PT, PT, -R27, RZ, RZ ;  /* 0x000000ff1b1bd210 */ /* 0x000fc60007ffe1ff */
[----:B------:R-:W-:Y:S01]  /*10b0*/  IMAD.MOV R18, RZ, RZ, -R15 ;  /* 0x000000ffff127224 */ /* 0x000fe200078e0a0f */
[----:B------:R-:W-:Y:S01]  /*10c0*/  SEL R26, R26, R27, !P2 ;  /* 0x0000001b1a1a7207 */ /* 0x000fe20005000000 */
[----:B------:R-:W-:Y:S01]  /*10d0*/  IMAD.MOV R27, RZ, RZ, -R19 ;  /* 0x000000ffff1b7224 */ /* 0x000fe200078e0a13 */
[----:B------:R-:W-:Y:S01]  /*10e0*/  IADD3 R19, PT, PT, R11, R19, -R10 ;  /* 0x000000130b137210 */ /* 0x000fe20007ffe80a */
[----:B------:R-:W-:Y:S02]  /*10f0*/  IMAD R17, R18, UR20, R17 ;  /* 0x0000001412117c24 */ /* 0x000fe4000f8e0211 */
[----:B------:R-:W-:Y:S01]  /*1100*/  IMAD R16, R27, UR20, R16 ;  /* 0x000000141b107c24 */ /* 0x000fe2000f8e0210 */
[----:B------:R-:W-:Y:S02]  /*1110*/  IADD3 R27, PT, PT, -R26, RZ, RZ ;  /* 0x000000ff1a1b7210 */ /* 0x000fe40007ffe1ff */
[----:B------:R-:W-:Y:S02]  /*1120*/  ISETP.GE.AND P0, PT, R19, R12, PT ;  /* 0x0000000c1300720c */ /* 0x000fe40003f06270 */
[----:B------:R-:W-:Y:S01]  /*1130*/  IADD3 R18, PT, PT, R20, R16, -R9 ;  /* 0x0000001014127210 */ /* 0x000fe20007ffe809 */
[----:B------:R-:W-:Y:S01]  /*1140*/  IMAD R14, R27, UR20, R14 ;  /* 0x000000141b0e7c24 */ /* 0x000fe2000f8e020e */
[----:B------:R-:W-:-:S02]  /*1150*/  IADD3 R27, PT, PT, R11, R15, -R10 ;  /* 0x0000000f0b1b7210 */ /* 0x000fc40007ffe80a */
[----:B------:R-:W-:Y:S02]  /*1160*/  IADD3 R15, PT, PT, R11, R26, -R10 ;  /* 0x0000001a0b0f7210 */ /* 0x000fe40007ffe80a */
[----:B------:R-:W-:Y:S02]  /*1170*/  IADD3 R14, PT, PT, R20, R14, -R9 ;  /* 0x0000000e140e7210 */ /* 0x000fe40007ffe809 */
[C---:B------:R-:W-:Y:S02]  /*1180*/  ISETP.GE.AND P3, PT, R15.reuse, R12, PT ;  /* 0x0000000c0f00720c */ /* 0x040fe40003f66270 */
[C---:B------:R-:W-:Y:S02]  /*1190*/  ISETP.GE.AND P2, PT, R14.reuse, R13, PT ;  /* 0x0000000d0e00720c */ /* 0x040fe40003f46270 */
[----:B------:R-:W-:Y:S02]  /*11a0*/  ISETP.LT.OR P3, PT, R15, RZ, P3 ;  /* 0x000000ff0f00720c */ /* 0x000fe40001f61670 */
[----:B------:R-:W-:-:S02]  /*11b0*/  ISETP.LT.OR P2, PT, R14, RZ, P2 ;  /* 0x000000ff0e00720c */ /* 0x000fc40001741670 */
[----:B------:R-:W-:Y:S02]  /*11c0*/  IADD3 R16, PT, PT, R20, R17, -R9 ;  /* 0x0000001114107210 */ /* 0x000fe40007ffe809 */
[----:B------:R-:W-:Y:S02]  /*11d0*/  PLOP3.LUT P2, PT, P3, P2, PT, 0xf8, 0x8f ;  /* 0x00000000008f781c */ /* 0x000fe40001f45f70 */
[----:B------:R-:W-:Y:S02]  /*11e0*/  ISETP.GE.AND P1, PT, R27, R12, PT ;  /* 0x0000000c1b00720c */ /* 0x000fe40003f26270 */
[-C--:B------:R-:W-:Y:S02]  /*11f0*/  ISETP.GE.AND P4, PT, R18, R13.reuse, PT ;  /* 0x0000000d1200720c */ /* 0x080fe40003f86270 */
[----:B------:R-:W-:Y:S02]  /*1200*/  ISETP.GE.AND P5, PT, R16, R13, PT ;  /* 0x0000000d1000720c */ /* 0x000fe40003fa6270 */
[----:B------:R-:W-:-:S02]  /*1210*/  ISETP.LT.OR P0, PT, R19, RZ, P0 ;  /* 0x000000ff1300720c */ /* 0x000fc40000701670 */
[----:B------:R-:W-:Y:S02]  /*1220*/  ISETP.LT.OR P1, PT, R27, RZ, P1 ;  /* 0x000000ff1b00720c */ /* 0x000fe40000f21670 */
[----:B------:R-:W-:Y:S01]  /*1230*/  ISETP.LT.OR P4, PT, R18, RZ, P4 ;  /* 0x000000ff1200720c */ /* 0x000fe20002781670 */
[----:B------:R-:W0:Y:S01]  /*1240*/  @!P2 LDC.64 R28, c[0x0][0x380] ;  /* 0x0000e000ff1cab82 */ /* 0x000e220000000a00 */
[----:B------:R-:W-:Y:S02]  /*1250*/  ISETP.LT.OR P5, PT, R16, RZ, P5 ;  /* 0x000000ff1000720c */ /* 0x000fe40002fa1670 */
[----:B------:R-:W-:Y:S02]  /*1260*/  PLOP3.LUT P0, PT, P0, P4, PT, 0xf8, 0x8f ;  /* 0x00000000008f781c */ /* 0x000fe40000709f70 */
[----:B------:R-:W-:-:S11]  /*1270*/  PLOP3.LUT P1, PT, P1, P5, PT, 0xf8, 0x8f ;  /* 0x00000000008f781c */ /* 0x000fd60000f2bf70 */
[C---:B------:R-:W-:Y:S02]  /*1280*/  @!P0 IMAD R19, R12.reuse, UR4, R19 ;  /* 0x000000040c138c24 */ /* 0x040fe4000f8e0213 */
[C---:B------:R-:W-:Y:S02]  /*1290*/  @!P1 IMAD R27, R12.reuse, UR4, R27 ;  /* 0x000000040c1b9c24 */ /* 0x040fe4000f8e021b */
[----:B------:R-:W-:Y:S02]  /*12a0*/  @!P2 IMAD R12, R12, UR4, R15 ;  /* 0x000000040c0cac24 */ /* 0x000fe4000f8e020f */
[-C--:B------:R-:W-:Y:S02]  /*12b0*/  @!P1 IMAD R27, R27, R13.reuse, R16 ;  /* 0x0000000d1b1b9224 */ /* 0x080fe400078e0210 */
[-C--:B------:R-:W-:Y:S01]  /*12c0*/  @!P2 IMAD R15, R12, R13.reuse, R14 ;  /* 0x0000000d0c0fa224 */ /* 0x080fe200078e020e */
[----:B------:R-:W1:Y:S01]  /*12d0*/  @!P0 LDC.64 R16, c[0x0][0x380] ;  /* 0x0000e000ff108b82 */ /* 0x000e620000000a00 */
[----:B------:R-:W-:Y:S01]  /*12e0*/  @!P0 IMAD R19, R19, R13, R18 ;  /* 0x0000000d13138224 */ /* 0x000fe200078e0212 */
[----:B------:R-:W-:Y:S01]  /*12f0*/  CS2R R12, SRZ ;  /* 0x00000000000c7805 */ /* 0x000fe2000001ff00 */
[----:B0-----:R-:W-:-:S05]  /*1300*/  @!P2 IMAD.WIDE R28, R15, 0x8, R28 ;  /* 0x000000080f1ca825 */ /* 0x001fca00078e021c */
[----:B------:R-:W0:Y:S01]  /*1310*/  @!P1 LDC.64 R14, c[0x0][0x380] ;  /* 0x0000e000ff0e9b82 */ /* 0x000e220000000a00 */
[----:B------:R-:W2:Y:S01]  /*1320*/  @!P2 LDG.E.64 R12, desc[UR18][R28.64] ;  /* 0x000000121c0ca981 */ /* 0x000ea2000c1e1b00 */
[----:B-1----:R-:W-:Y:S01]  /*1330*/  @!P0 IMAD.WIDE R16, R19, 0x8, R16 ;  /* 0x0000000813108825 */ /* 0x002fe200078e0210 */
[----:B------:R-:W-:-:S06]  /*1340*/  CS2R R18, SRZ ;  /* 0x0000000000127805 */ /* 0x000fcc000001ff00 */
[----:B------:R-:W3:Y:S01]  /*1350*/  @!P0 LDG.E.64 R18, desc[UR18][R16.64] ;  /* 0x0000001210128981 */ /* 0x000ee2000c1e1b00 */
[----:B0-----:R-:W-:Y:S01]  /*1360*/  @!P1 IMAD.WIDE R14, R27, 0x8, R14 ;  /* 0x000000081b0e9825 */ /* 0x001fe200078e020e */
[----:B------:R-:W-:-:S06]  /*1370*/  CS2R R26, SRZ ;  /* 0x00000000001a7805 */ /* 0x000fcc000001ff00 */
[----:B------:R-:W4:Y:S01]  /*1380*/  @!P1 LDG.E.64 R26, desc[UR18][R14.64] ;  /* 0x000000120e1a9981 */ /* 0x000f22000c1e1b00 */
[----:B------:R-:W-:-:S05]  /*1390*/  VIADD R0, R0, 0x1000 ;  /* 0x0000100000007836 */ /* 0x000fca0000000000 */
[----:B------:R-:W-:Y:S01]  /*13a0*/  ISETP.GE.AND P0, PT, R0, R7, PT ;  /* 0x000000070000720c */ /* 0x000fe20003f06270 */
[----:B--2---:R-:W-:Y:S04]  /*13b0*/  STS.64 [R23+0x2000], R12 ;  /* 0x0020000c17007388 */ /* 0x004fe80000000a00 */
[----:B---3--:R-:W-:Y:S04]  /*13c0*/  STS.64 [R23+-0x2000], R18 ;  /* 0xffe0001217007388 */ /* 0x008fe80000000a00 */
[----:B----4-:R0:W-:Y:S02]  /*13d0*/  STS.64 [R23], R26 ;  /* 0x0000001a17007388 */ /* 0x0101e40000000a00 */
[----:B0-----:R-:W-:-:S02]  /*13e0*/  VIADD R23, R23, 0x8000 ;  /* 0x0000800017177836 */ /* 0x001fc40000000000 */
[----:B------:R-:W-:Y:S05]  /*13f0*/  @!P0 BRA `(.L_x_11) ;  /* 0xfffffff400e08947 */ /* 0x000fea000383ffff */
.L_x_2:
[----:B-1----:R-:W-:Y:S05]  /*1400*/  BSYNC.RECONVERGENT B1 ;  /* 0x0000000000017941 */ /* 0x002fea0003800200 */
.L_x_1:
[----:B------:R-:W1:Y:S01]  /*1410*/  LDCU UR6, c[0x0][0x3a8] ;  /* 0x00007500ff0677ac */ /* 0x000e620008000800 */
[----:B------:R-:W2:Y:S01]  /*1420*/  LDCU UR5, c[0x0][0x3a4] ;  /* 0x00007480ff0577ac */ /* 0x000ea20008000800 */
[----:B-1----:R-:W-:-:S04]  /*1430*/  UISETP.GE.AND UP0, UPT, UR6, 0x1, UPT ;  /* 0x000000010600788c */ /* 0x002fc8000bf06270 */
[----:B--2---:R-:W-:Y:S01]  /*1440*/  UISETP.LT.OR UP0, UPT, UR5, 0x1, !UP0 ;  /* 0x000000010500788c */ /* 0x004fe2000c701670 */
[----:B------:R-:W-:Y:S08]  /*1450*/  BAR.SYNC.DEFER_BLOCKING 0x0 ;  /* 0x0000000000007b1d */ /* 0x000ff00000010000 */
[----:B------:R-:W-:Y:S05]  /*1460*/  BRA.U UP0, `(.L_x_12) ;  /* 0x0000000900c07547 */ /* 0x000fea000b800000 */
[----:B------:R-:W1:Y:S01]  /*1470*/  LDCU UR8, c[0x0][0x3a0] ;  /* 0x00007400ff0877ac */ /* 0x000e620008000800 */
[----:B------:R-:W-:Y:S01]  /*1480*/  UMOV UR5, URZ ;  /* 0x000000ff00057c82 */ /* 0x000fe20008000000 */
[----:B-1----:R-:W-:-:S12]  /*1490*/  UIMAD UR8, UR21, UR8, UR4 ;  /* 0x00000008150872a4 */ /* 0x002fd8000f8e0204 */
.L_x_18:
[----:B------:R-:W1:Y:S01]  /*14a0*/  LDCU UR9, c[0x0][0x3a8] ;  /* 0x00007500ff0977ac */ /* 0x000e620008000800 */
[----:B------:R-:W-:Y:S01]  /*14b0*/  IADD3 R0, PT, PT, R4, UR5, RZ ;  /* 0x0000000504007c10 */ /* 0x000fe2000fffe0ff */
[----:B------:R-:W2:Y:S04]  /*14c0*/  LDCU UR6, c[0x0][0x3a4] ;  /* 0x00007480ff0677ac */ /* 0x000ea80008000800 */
[----:B------:R-:W-:Y:S01]  /*14d0*/  IMAD R0, R0, UR20, R3 ;  /* 0x0000001400007c24 */ /* 0x000fe2000f8e0203 */
[----:B-1----:R-:W-:Y:S02]  /*14e0*/  UISETP.GE.U32.AND UP1, UPT, UR9, 0x8, UPT ;  /* 0x000000080900788c */ /* 0x002fe4000bf26070 */
[----:B--2---:R-:W-:Y:S02]  /*14f0*/  UIMAD UR10, UR8, UR6, UR5 ;  /* 0x00000006080a72a4 */ /* 0x004fe4000f8e0205 */
[----:B------:R-:W-:-:S04]  /*1500*/  UIADD3 UR5, UPT, UPT, UR5, 0x1, URZ ;  /* 0x0000000105057890 */ /* 0x000fc8000fffe0ff */
[----:B------:R-:W-:-:S03]  /*1510*/  UISETP.NE.AND UP0, UPT, UR5, UR6, UPT ;  /* 0x000000060500728c */ /* 0x000fc6000bf05270 */
[----:B------:R-:W-:Y:S01]  /*1520*/  UMOV UR6, URZ ;  /* 0x000000ff00067c82 */ /* 0x000fe20008000000 */
[----:B------:R-:W-:Y:S07]  /*1530*/  BRA.U !UP1, `(.L_x_13) ;  /* 0x00000005092c7547 */ /* 0x000fee000b800000 */
[----:B------:R-:W1:Y:S01]  /*1540*/  S2UR UR11, SR_CgaCtaId ;  /* 0x00000000000b79c3 */ /* 0x000e620000008800 */
[----:B------:R-:W-:Y:S02]  /*1550*/  UMOV UR6, 0x400 ;  /* 0x0000040000067882 */ /* 0x000fe40000000000 */
[----:B-1----:R-:W-:-:S03]  /*1560*/  ULEA UR24, UR11, UR6, 0x18 ;  /* 0x000000060b187291 */ /* 0x002fc6000f8ec0ff */
[----:B------:R-:W-:-:S09]  /*1570*/  UMOV UR6, URZ ;  /* 0x000000ff00067c82 */ /* 0x000fd20008000000 */
.L_x_14:
[----:B------:R-:W-:Y:S01]  /*1580*/  VIADD R24, R0, UR6 ;  /* 0x0000000600187c36 */ /* 0x000fe20008000000 */
[----:B------:R-:W-:Y:S01]  /*1590*/  UIMAD UR11, UR10, UR9, UR6 ;  /* 0x000000090a0b72a4 */ /* 0x000fe2000f8e0206 */
[----:B------:R-:W-:Y:S01]  /*15a0*/  IMAD.MOV.U32 R23, RZ, RZ, R21 ;  /* 0x000000ffff177224 */ /* 0x000fe200078e0015 */
[----:B------:R-:W-:Y:S02]  /*15b0*/  UIADD3 UR6, UPT, UPT, UR6, 0x8, URZ ;  /* 0x0000000806067890 */ /* 0x000fe4000fffe0ff */
[----:B------:R-:W-:Y:S01]  /*15c0*/  LEA R24, R24, UR24, 0x3 ;  /* 0x0000001818187c11 */ /* 0x000fe2000f8e18ff */
[----:B------:R-:W-:Y:S02]  /*15d0*/  USHF.L.U32 UR12, UR11, 0x3, URZ ;  /* 0x000000030b0c7899 */ /* 0x000fe400080006ff */
[----:B------:R-:W-:Y:S02]  /*15e0*/  UIADD3 UR14, UPT, UPT, UR11, 0x1, URZ ;  /* 0x000000010b0e7890 */ /* 0x000fe4000fffe0ff */
[----:B------:R-:W1:Y:S01]  /*15f0*/  LDS.64 R18, [R24] ;  /* 0x0000000018127984 */ /* 0x000e620000000a00 */
[----:B------:R-:W-:-:S02]  /*1600*/  UIADD3 UR16, UPT, UPT, UR11, 0x2, URZ ;  /* 0x000000020b107890 */ /* 0x000fc4000fffe0ff */
[----:B------:R-:W-:Y:S01]  /*1610*/  USHF.L.U32 UR14, UR14, 0x3, URZ ;  /* 0x000000030e0e7899 */ /* 0x000fe200080006ff */
[----:B------:R-:W2:Y:S01]  /*1620*/  LDS.64 R16, [R24+0x8] ;  /* 0x0000080018107984 */ /* 0x000ea20000000a00 */
[----:B------:R-:W-:Y:S02]  /*1630*/  USHF.L.U32 UR16, UR16, 0x3, URZ ;  /* 0x0000000310107899 */ /* 0x000fe400080006ff */
[----:B------:R-:W-:Y:S01]  /*1640*/  UIADD3 UR17, UPT, UPT, UR11, 0x3, URZ ;  /* 0x000000030b117890 */ /* 0x000fe2000fffe0ff */
[----:B0-----:R-:W0:Y:S01]  /*1650*/  LDS.64 R14, [R24+0x10] ;  /* 0x00001000180e7984 */ /* 0x001e220000000a00 */
[----:B------:R-:W1:Y:S03]  /*1660*/  LDCU.64 UR12, c[0x3][UR12] ;  /* 0x00c000000c0c77ac */ /* 0x000e660008000a00 */
[----:B------:R-:W3:Y:S01]  /*1670*/  LDS.64 R12, [R24+0x18] ;  /* 0x00001800180c7984 */ /* 0x000ee20000000a00 */
[----:B------:R-:W-:-:S02]  /*1680*/  USHF.L.U32 UR17, UR17, 0x3, URZ ;  /* 0x0000000311117899 */ /* 0x000fc400080006ff */
[----:B------:R-:W2:Y:S01]  /*1690*/  LDCU.64 UR14, c[0x3][UR14] ;  /* 0x00c000000e0e77ac */ /* 0x000ea20008000a00 */
[----:B------:R-:W-:Y:S01]  /*16a0*/  UISETP.NE.AND UP1, UPT, UR6, UR7, UPT ;  /* 0x000000070600728c */ /* 0x000fe2000bf25270 */
[C---:B-1----:R-:W-:Y:S02]  /*16b0*/  IMAD R25, R18.reuse, UR13, RZ ;  /* 0x0000000d12197c24 */ /* 0x042fe4000f8e02ff */
[----:B------:R-:W-:-:S04]  /*16c0*/  IMAD.WIDE.U32 R22, R18, UR12, R22 ;  /* 0x0000000c12167c25 */ /* 0x000fc8000f8e0016 */
[----:B------:R-:W-:Y:S01]  /*16d0*/  IMAD R25, R19, UR12, R25 ;  /* 0x0000000c13197c24 */ /* 0x000fe2000f8e0219 */
[----:B------:R-:W0:Y:S01]  /*16e0*/  LDCU.64 UR12, c[0x3][UR16] ;  /* 0x00c00000100c77ac */ /* 0x000e220008000a00 */
[----:B------:R-:W1:Y:S01]  /*16f0*/  LDS.64 R18, [R24+0x20] ;  /* 0x0000200018127984 */ /* 0x000e620000000a00 */
[C---:B--2---:R-:W-:Y:S02]  /*1700*/  IMAD R21, R16.reuse, UR15, RZ ;  /* 0x0000000f10157c24 */ /* 0x044fe4000f8e02ff */
[----:B------:R-:W-:Y:S01]  /*1710*/  IADD3 R23, PT, PT, R23, R25, RZ ;  /* 0x0000001917177210 */ /* 0x000fe20007ffe0ff */
[----:B------:R-:W-:Y:S01]  /*1720*/  UIADD3 UR16, UPT, UPT, UR11, 0x4, URZ ;  /* 0x000000040b107890 */ /* 0x000fe2000fffe0ff */
[----:B------:R-:W-:Y:S02]  /*1730*/  IMAD R21, R17, UR14, R21 ;  /* 0x0000000e11157c24 */ /* 0x000fe4000f8e0215 */
[----:B------:R-:W-:Y:S01]  /*1740*/  IMAD.WIDE.U32 R16, R16, UR14, R22 ;  /* 0x0000000e10107c25 */ /* 0x000fe2000f8e0016 */
[----:B------:R-:W3:Y:S01]  /*1750*/  LDCU.64 UR14, c[0x3][UR17] ;  /* 0x00c00000110e77ac */ /* 0x000ee20008000a00 */
[----:B------:R-:W2:Y:S02]  /*1760*/  LDS.64 R22, [R24+0x28] ;  /* 0x0000280018167984 */ /* 0x000ea40000000a00 */
[----:B------:R-:W-:Y:S01]  /*1770*/  IMAD.IADD R17, R17, 0x1, R21 ;  /* 0x0000000111117824 */ /* 0x000fe200078e0215 */
[----:B------:R-:W-:-:S02]  /*1780*/  USHF.L.U32 UR16, UR16, 0x3, URZ ;  /* 0x0000000310107899 */ /* 0x000fc400080006ff */
[----:B------:R-:W-:Y:S01]  /*1790*/  UIADD3 UR17, UPT, UPT, UR11, 0x5, URZ ;  /* 0x000000050b117890 */ /* 0x000fe2000fffe0ff */
[----:B0-----:R-:W-:-:S03]  /*17a0*/  IMAD R21, R14, UR13, RZ ;  /* 0x0000000d0e157c24 */ /* 0x001fc6000f8e02ff */
[----:B------:R-:W-:Y:S01]  /*17b0*/  USHF.L.U32 UR17, UR17, 0x3, URZ ;  /* 0x0000000311117899 */ /* 0x000fe200080006ff */
[----:B------:R-:W-:Y:S02]  /*17c0*/  IMAD R21, R15, UR12, R21 ;  /* 0x0000000c0f157c24 */ /* 0x000fe4000f8e0215 */
[----:B------:R-:W-:-:S03]  /*17d0*/  IMAD.WIDE.U32 R14, R14, UR12, R16 ;  /* 0x0000000c0e0e7c25 */ /* 0x000fc6000f8e0010 */
[----:B------:R-:W1:Y:S01]  /*17e0*/  LDCU.64 UR12, c[0x3][UR16] ;  /* 0x00c00000100c77ac */ /* 0x000e620008000a00 */
[----:B------:R-:W0:Y:S01]  /*17f0*/  LDS.64 R16, [R24+0x30] ;  /* 0x0000300018107984 */ /* 0x000e220000000a00 */
[----:B------:R-:W-:Y:S02]  /*1800*/  IMAD.IADD R15, R15, 0x1, R21 ;  /* 0x000000010f0f7824 */ /* 0x000fe400078e0215 */
[C---:B---3--:R-:W-:Y:S01]  /*1810*/  IMAD R21, R12.reuse, UR15, RZ ;  /* 0x0000000f0c157c24 */ /* 0x048fe2000f8e02ff */
[----:B------:R-:W-:Y:S02]  /*1820*/  UIADD3 UR16, UPT, UPT, UR11, 0x6, URZ ;  /* 0x000000060b107890 */ /* 0x000fe4000fffe0ff */
[----:B------:R-:W-:Y:S01]  /*1830*/  UIADD3 UR11, UPT, UPT, UR11, 0x7, URZ ;  /* 0x000000070b0b7890 */ /* 0x000fe2000fffe0ff */
[----:B------:R-:W-:Y:S01]  /*1840*/  IMAD R21, R13, UR14, R21 ;  /* 0x0000000e0d157c24 */ /* 0x000fe2000f8e0215 */
[----:B------:R-:W-:Y:S01]  /*1850*/  USHF.L.U32 UR16, UR16, 0x3, URZ ;  /* 0x0000000310107899 */ /* 0x000fe200080006ff */
[----:B------:R-:W-:Y:S01]  /*1860*/  IMAD.WIDE.U32 R12, R12, UR14, R14 ;  /* 0x0000000e0c0c7c25 */ /* 0x000fe2000f8e000e */
[----:B------:R-:W2:Y:S01]  /*1870*/  LDCU.64 UR14, c[0x3][UR17] ;  /* 0x00c00000110e77ac */ /* 0x000ea20008000a00 */
[----:B------:R-:W3:Y:S03]  /*1880*/  LDS.64 R14, [R24+0x38] ;  /* 0x00003800180e7984 */ /* 0x000ee60000000a00 */
[----:B------:R-:W-:Y:S01]  /*1890*/  IADD3 R13, PT, PT, R13, R21, RZ ;  /* 0x000000150d0d7210 */ /* 0x000fe20007ffe0ff */
[----:B------:R-:W-:Y:S01]  /*18a0*/  USHF.L.U32 UR11, UR11, 0x3, URZ ;  /* 0x000000030b0b7899 */ /* 0x000fe200080006ff */
[----:B-1----:R-:W-:-:S02]  /*18b0*/  IMAD R21, R18, UR13, RZ ;  /* 0x0000000d12157c24 */ /* 0x002fc4000f8e02ff */
[----:B------:R-:W-:-:S04]  /*18c0*/  IMAD.WIDE.U32 R12, R18, UR12, R12 ;  /* 0x0000000c120c7c25 */ /* 0x000fc8000f8e000c */
[----:B------:R-:W-:Y:S01]  /*18d0*/  IMAD R21, R19, UR12, R21 ;  /* 0x0000000c13157c24 */ /* 0x000fe2000f8e0215 */
[----:B------:R-:W0:Y:S03]  /*18e0*/  LDCU.64 UR12, c[0x3][UR16] ;  /* 0x00c00000100c77ac */ /* 0x000e260008000a00 */
[----:B------:R-:W-:Y:S01]  /*18f0*/  IMAD.IADD R13, R13, 0x1, R21 ;  /* 0x000000010d0d7824 */ /* 0x000fe200078e0215 */
[----:B------:R-:W3:Y:S01]  /*1900*/  LDCU.64 UR16, c[0x3][UR11] ;  /* 0x00c000000b1077ac */ /* 0x000ee20008000a00 */
[C---:B--2---:R-:W-:Y:S02]  /*1910*/  IMAD R19, R22.reuse, UR15, RZ ;  /* 0x0000000f16137c24 */ /* 0x044fe4000f8e02ff */
[----:B------:R-:W-:-:S04]  /*1920*/  IMAD.WIDE.U32 R12, R22, UR14, R12 ;  /* 0x0000000e160c7c25 */ /* 0x000fc8000f8e000c */
[----:B------:R-:W-:-:S05]  /*1930*/  IMAD R19, R23, UR14, R19 ;  /* 0x0000000e17137c24 */ /* 0x000fca000f8e0213 */
[----:B------:R-:W-:Y:S01]  /*1940*/  IADD3 R13, PT, PT, R13, R19, RZ ;  /* 0x000000130d0d7210 */ /* 0x000fe20007ffe0ff */
[C---:B0-----:R-:W-:Y:S02]  /*1950*/  IMAD R19, R16.reuse, UR13, RZ ;  /* 0x0000000d10137c24 */ /* 0x041fe4000f8e02ff */
[----:B------:R-:W-:-:S04]  /*1960*/  IMAD.WIDE.U32 R12, R16, UR12, R12 ;  /* 0x0000000c100c7c25 */ /* 0x000fc8000f8e000c */
[----:B------:R-:W-:Y:S02]  /*1970*/  IMAD R19, R17, UR12, R19 ;  /* 0x0000000c11137c24 */ /* 0x000fe4000f8e0213 */
[C---:B---3--:R-:W-:Y:S02]  /*1980*/  IMAD R17, R14.reuse, UR17, RZ ;  /* 0x000000110e117c24 */ /* 0x048fe4000f8e02ff */
[----:B------:R-:W-:Y:S02]  /*1990*/  IMAD.IADD R13, R13, 0x1, R19 ;  /* 0x000000010d0d7824 */ /* 0x000fe400078e0213 */
[----:B------:R-:W-:Y:S02]  /*19a0*/  IMAD R17, R15, UR16, R17 ;  /* 0x000000100f117c24 */ /* 0x000fe4000f8e0211 */
[----:B------:R-:W-:-:S05]  /*19b0*/  IMAD.WIDE.U32 R22, R14, UR16, R12 ;  /* 0x000000100e167c25 */ /* 0x000fca000f8e000c */
[----:B------:R-:W-:Y:S01]  /*19c0*/  IADD3 R21, PT, PT, R23, R17, RZ ;  /* 0x0000001117157210 */ /* 0x000fe20007ffe0ff */
[----:B------:R-:W-:Y:S06]  /*19d0*/  BRA.U UP1, `(.L_x_14) ;  /* 0xfffffff901e87547 */ /* 0x000fec000b83ffff */
[----:B------:R-:W-:-:S05]  /*19e0*/  UMOV UR6, UR7 ;  /* 0x0000000700067c82 */ /* 0x000fca0008000000 */
.L_x_13:
[----:B------:R-:W-:-:S09]  /*19f0*/  UISETP.NE.AND UP1, UPT, UR22, URZ, UPT ;  /* 0x000000ff1600728c */ /* 0x000fd2000bf25270 */
[----:B------:R-:W-:Y:S05]  /*1a00*/  BRA.U !UP1, `(.L_x_15) ;  /* 0x0000000509547547 */ /* 0x000fea000b800000 */
[----:B------:R-:W-:Y:S02]  /*1a10*/  UIADD3 UR11, UPT, UPT, UR22, -0x1, URZ ;  /* 0xffffffff160b7890 */ /* 0x000fe4000fffe0ff */
[----:B------:R-:W-:Y:S02]  /*1a20*/  UISETP.NE.AND UP2, UPT, UR23, URZ, UPT ;  /* 0x000000ff1700728c */ /* 0x000fe4000bf45270 */
[----:B------:R-:W-:-:S09]  /*1a30*/  UISETP.GE.U32.AND UP1, UPT, UR11, 0x3, UPT ;  /* 0x000000030b00788c */ /* 0x000fd2000bf26070 */
[----:B------:R-:W-:Y:S05]  /*1a40*/  BRA.U !UP1, `(.L_x_16) ;  /* 0x00000001099c7547 */ /* 0x000fea000b800000 */
[----:B------:R-:W1:Y:S01]  /*1a50*/  S2UR UR12, SR_CgaCtaId ;  /* 0x00000000000c79c3 */ /* 0x000e620000008800 */
[----:B------:R-:W-:Y:S01]  /*1a60*/  UMOV UR11, 0x400 ;  /* 0x00000400000b7882 */ /* 0x000fe20000000000 */
[----:B------:R-:W-:Y:S01]  /*1a70*/  VIADD R12, R0, UR6 ;  /* 0x00000006000c7c36 */ /* 0x000fe20008000000 */
[----:B------:R-:W-:Y:S01]  /*1a80*/  MOV R23, R21 ;  /* 0x0000001500177202 */ /* 0x000fe20000000f00 */
[----:B-1----:R-:W-:-:S06]  /*1a90*/  ULEA UR11, UR12, UR11, 0x18 ;  /* 0x0000000b0c0b7291 */ /* 0x002fcc000f8ec0ff */
[----:B------:R-:W-:Y:S01]  /*1aa0*/  LEA R24, R12, UR11, 0x3 ;  /* 0x0000000b0c187c11 */ /* 0x000fe2000f8e18ff */
[----:B------:R-:W-:Y:S02]  /*1ab0*/  UIMAD UR11, UR10, UR9, UR6 ;  /* 0x000000090a0b72a4 */ /* 0x000fe4000f8e0206 */
[----:B------:R-:W-:Y:S02]  /*1ac0*/  UIADD3 UR6, UPT, UPT, UR6, 0x4, URZ ;  /* 0x0000000406067890 */ /* 0x000fe4000fffe0ff */
[----:B------:R-:W1:Y:S01]  /*1ad0*/  LDS.64 R18, [R24] ;  /* 0x0000000018127984 */ /* 0x000e620000000a00 */
[----:B------:R-:W-:Y:S02]  /*1ae0*/  USHF.L.U32 UR12, UR11, 0x3, URZ ;  /* 0x000000030b0c7899 */ /* 0x000fe400080006ff */
[----:B------:R-:W-:Y:S01]  /*1af0*/  UIADD3 UR14, UPT, UPT, UR11, 0x1, URZ ;  /* 0x000000010b0e7890 */ /* 0x000fe2000fffe0ff */
[----:B------:R-:W2:Y:S01]  /*1b00*/  LDS.64 R16, [R24+0x8] ;  /* 0x0000080018107984 */ /* 0x000ea20000000a00 */
[----:B------:R-:W-:-:S02]  /*1b10*/  UIADD3 UR15, UPT, UPT, UR11, 0x2, URZ ;  /* 0x000000020b0f7890 */ /* 0x000fc4000fffe0ff */
[----:B------:R-:W-:Y:S01]  /*1b20*/  USHF.L.U32 UR14, UR14, 0x3, URZ ;  /* 0x000000030e0e7899 */ /* 0x000fe200080006ff */
[----:B0-----:R-:W0:Y:S01]  /*1b30*/  LDS.64 R14, [R24+0x10] ;  /* 0x00001000180e7984 */ /* 0x001e220000000a00 */
[----:B------:R-:W-:Y:S02]  /*1b40*/  USHF.L.U32 UR16, UR15, 0x3, URZ ;  /* 0x000000030f107899 */ /* 0x000fe400080006ff */
[----:B------:R-:W-:Y:S01]  /*1b50*/  UIADD3 UR11, UPT, UPT, UR11, 0x3, URZ ;  /* 0x000000030b0b7890 */ /* 0x000fe2000fffe0ff */
[----:B------:R-:W3:Y:S01]  /*1b60*/  LDS.64 R12, [R24+0x18] ;  /* 0x00001800180c7984 */ /* 0x000ee20000000a00 */
[----:B------:R-:W1:Y:S02]  /*1b70*/  LDCU.64 UR12, c[0x3][UR12] ;  /* 0x00c000000c0c77ac */ /* 0x000e640008000a00 */
[----:B------:R-:W-:-:S04]  /*1b80*/  USHF.L.U32 UR11, UR11, 0x3, URZ ;  /* 0x000000030b0b7899 */ /* 0x000fc800080006ff */
[----:B------:R-:W2:Y:S01]  /*1b90*/  LDCU.64 UR14, c[0x3][UR14] ;  /* 0x00c000000e0e77ac */ /* 0x000ea20008000a00 */
[C---:B-1----:R-:W-:Y:S02]  /*1ba0*/  IMAD R25, R18.reuse, UR13, RZ ;  /* 0x0000000d12197c24 */ /* 0x042fe4000f8e02ff */
[----:B------:R-:W-:-:S04]  /*1bb0*/  IMAD.WIDE.U32 R22, R18, UR12, R22 ;  /* 0x0000000c12167c25 */ /* 0x000fc8000f8e0016 */
[----:B------:R-:W-:Y:S01]  /*1bc0*/  IMAD R25, R19, UR12, R25 ;  /* 0x0000000c13197c24 */ /* 0x000fe2000f8e0219 */
[----:B------:R-:W0:Y:S01]  /*1bd0*/  LDCU.64 UR12, c[0x3][UR16] ;  /* 0x00c00000100c77ac */ /* 0x000e220008000a00 */
[C---:B--2---:R-:W-:Y:S02]  /*1be0*/  IMAD R19, R16.reuse, UR15, RZ ;  /* 0x0000000f10137c24 */ /* 0x044fe4000f8e02ff */
[----:B------:R-:W-:Y:S01]  /*1bf0*/  IMAD.IADD R23, R23, 0x1, R25 ;  /* 0x0000000117177824 */ /* 0x000fe200078e0219 */
[----:B------:R-:W3:Y:S01]  /*1c00*/  LDCU.64 UR16, c[0x3][UR11] ;  /* 0x00c000000b1077ac */ /* 0x000ee20008000a00 */
[----:B------:R-:W-:Y:S02]  /*1c10*/  IMAD R19, R17, UR14, R19 ;  /* 0x0000000e11137c24 */ /* 0x000fe4000f8e0213 */
[----:B------:R-:W-:-:S05]  /*1c20*/  IMAD.WIDE.U32 R16, R16, UR14, R22 ;  /* 0x0000000e10107c25 */ /* 0x000fca000f8e0016 */
[----:B------:R-:W-:Y:S01]  /*1c30*/  IADD3 R17, PT, PT, R17, R19, RZ ;  /* 0x0000001311117210 */ /* 0x000fe20007ffe0ff */
[----:B0-----:R-:W-:-:S04]  /*1c40*/  IMAD R19, R14, UR13, RZ ;  /* 0x0000000d0e137c24 */ /* 0x001fc8000f8e02ff */
[----:B------:R-:W-:Y:S02]  /*1c50*/  IMAD R19, R15, UR12, R19 ;  /* 0x0000000c0f137c24 */ /* 0x000fe4000f8e0213 */
[----:B------:R-:W-:-:S04]  /*1c60*/  IMAD.WIDE.U32 R14, R14, UR12, R16 ;  /* 0x0000000c0e0e7c25 */ /* 0x000fc8000f8e0010 */
[C---:B---3--:R-:W-:Y:S02]  /*1c70*/  IMAD R17, R12.reuse, UR17, RZ ;  /* 0x000000110c117c24 */ /* 0x048fe4000f8e02ff */
[----:B------:R-:W-:Y:S02]  /*1c80*/  IMAD.IADD R15, R15, 0x1, R19 ;  /* 0x000000010f0f7824 */ /* 0x000fe400078e0213 */
[----:B------:R-:W-:Y:S02]  /*1c90*/  IMAD R17, R13, UR16, R17 ;  /* 0x000000100d117c24 */ /* 0x000fe4000f8e0211 */
[----:B------:R-:W-:-:S05]  /*1ca0*/  IMAD.WIDE.U32 R22, R12, UR16, R14 ;  /* 0x000000100c167c25 */ /* 0x000fca000f8e000e */
[----:B------:R-:W-:-:S07]  /*1cb0*/  IADD3 R21, PT, PT, R23, R17, RZ ;  /* 0x0000001117157210 */ /* 0x000fce0007ffe0ff */
.L_x_16:
[----:B------:R-:W-:Y:S05]  /*1cc0*/  BRA.U !UP2, `(.L_x_15) ;  /* 0x000000010aa47547 */ /* 0x000fea000b800000 */
[----:B------:R-:W-:Y:S02]  /*1cd0*/  UISETP.NE.AND UP1, UPT, UR23, 0x1, UPT ;  /* 0x000000011700788c */ /* 0x000fe4000bf25270 */
[----:B------:R-:W-:-:S07]  /*1ce0*/  ULOP3.LUT UP2, URZ, UR9, 0x1, URZ, 0xc0, !UPT ;  /* 0x0000000109ff7892 */ /* 0x000fce000f84c0ff */
        /* <DEDUP_REMOVED lines=9> */
[----:B0-----:R-:W0:Y:S01]  /*1d80*/  LDS.64 R14, [R18] ;  /* 0x00000000120e7984 */ /* 0x001e220000000a00 */
[----:B------:R-:W-:Y:S02]  /*1d90*/  USHF.L.U32 UR12, UR11, 0x3, URZ ;  /* 0x000000030b0c7899 */ /* 0x000fe400080006ff */
[----:B------:R-:W-:Y:S01]  /*1da0*/  UIADD3 UR11, UPT, UPT, UR11, 0x1, URZ ;  /* 0x000000010b0b7890 */ /* 0x000fe2000fffe0ff */
[----:B------:R-:W1:Y:S03]  /*1db0*/  LDS.64 R12, [R18+0x8] ;  /* 0x00000800120c7984 */ /* 0x000e660000000a00 */
[----:B------:R-:W-:-:S06]  /*1dc0*/  USHF.L.U32 UR11, UR11, 0x3, URZ ;  /* 0x000000030b0b7899 */ /* 0x000fcc00080006ff */
[----:B------:R-:W0:Y:S06]  /*1dd0*/  LDCU.64 UR12, c[0x3][UR12] ;  /* 0x00c000000c0c77ac */ /* 0x000e2c0008000a00 */
[----:B------:R-:W1:Y:S01]  /*1de0*/  LDCU.64 UR14, c[0x3][UR11] ;  /* 0x00c000000b0e77ac */ /* 0x000e620008000a00 */
[C---:B0-----:R-:W-:Y:S02]  /*1df0*/  IMAD R19, R14.reuse, UR13, RZ ;  /* 0x0000000d0e137c24 */ /* 0x041fe4000f8e02ff */
[----:B------:R-:W-:-:S04]  /*1e00*/  IMAD.WIDE.U32 R16, R14, UR12, R22 ;  /* 0x0000000c0e107c25 */ /* 0x000fc8000f8e0016 */
[----:B------:R-:W-:Y:S02]  /*1e10*/  IMAD R19, R15, UR12, R19 ;  /* 0x0000000c0f137c24 */ /* 0x000fe4000f8e0213 */
[C---:B-1----:R-:W-:Y:S02]  /*1e20*/  IMAD R15, R12.reuse, UR15, RZ ;  /* 0x0000000f0c0f7c24 */ /* 0x042fe4000f8e02ff */
[----:B------:R-:W-:Y:S02]  /*1e30*/  IMAD.IADD R17, R17, 0x1, R19 ;  /* 0x0000000111117824 */ /* 0x000fe400078e0213 */
[----:B------:R-:W-:Y:S02]  /*1e40*/  IMAD R15, R13, UR14, R15 ;  /* 0x0000000e0d0f7c24 */ /* 0x000fe4000f8e020f */
[----:B------:R-:W-:-:S05]  /*1e50*/  IMAD.WIDE.U32 R22, R12, UR14, R16 ;  /* 0x0000000e0c167c25 */ /* 0x000fca000f8e0010 */
[----:B------:R-:W-:-:S07]  /*1e60*/  IADD3 R21, PT, PT, R23, R15, RZ ;  /* 0x0000000f17157210 */ /* 0x000fce0007ffe0ff */
.L_x_17:
[----:B------:R-:W-:Y:S05]  /*1e70*/  BRA.U !UP2, `(.L_x_15) ;  /* 0x000000010a387547 */ /* 0x000fea000b800000 */
[----:B------:R-:W1:Y:S01]  /*1e80*/  S2UR UR12, SR_CgaCtaId ;  /* 0x00000000000c79c3 */ /* 0x000e620000008800 */
[----:B------:R-:W-:Y:S01]  /*1e90*/  UMOV UR11, 0x400 ;  /* 0x00000400000b7882 */ /* 0x000fe20000000000 */
[----:B------:R-:W-:Y:S01]  /*1ea0*/  VIADD R0, R0, UR6 ;  /* 0x0000000600007c36 */ /* 0x000fe20008000000 */
[----:B------:R-:W-:Y:S01]  /*1eb0*/  UIMAD UR9, UR10, UR9, UR6 ;  /* 0x000000090a0972a4 */ /* 0x000fe2000f8e0206 */
[----:B------:R-:W-:-:S03]  /*1ec0*/  MOV R23, R21 ;  /* 0x0000001500177202 */ /* 0x000fc60000000f00 */
[----:B------:R-:W-:Y:S02]  /*1ed0*/  USHF.L.U32 UR9, UR9, 0x3, URZ ;  /* 0x0000000309097899 */ /* 0x000fe400080006ff */
[----:B-1----:R-:W-:-:S06]  /*1ee0*/  ULEA UR11, UR12, UR11, 0x18 ;  /* 0x0000000b0c0b7291 */ /* 0x002fcc000f8ec0ff */
[----:B------:R-:W-:-:S05]  /*1ef0*/  LEA R0, R0, UR11, 0x3 ;  /* 0x0000000b00007c11 */ /* 0x000fca000f8e18ff */
[----:B------:R-:W0:Y:S01]  /*1f00*/  LDS.64 R12, [R0] ;  /* 0x00000000000c7984 */ /* 0x000e220000000a00 */
[----:B------:R-:W0:Y:S02]  /*1f10*/  LDCU.64 UR10, c[0x3][UR9] ;  /* 0x00c00000090a77ac */ /* 0x000e240008000a00 */
[C---:B0-----:R-:W-:Y:S02]  /*1f20*/  IMAD R15, R12.reuse, UR11, RZ ;  /* 0x0000000b0c0f7c24 */ /* 0x041fe4000f8e02ff */
[----:B------:R-:W-:-:S04]  /*1f30*/  IMAD.WIDE.U32 R22, R12, UR10, R22 ;  /* 0x0000000a0c167c25 */ /* 0x000fc8000f8e0016 */
[----:B------:R-:W-:-:S04]  /*1f40*/  IMAD R15, R13, UR10, R15 ;  /* 0x0000000a0d0f7c24 */ /* 0x000fc8000f8e020f */
[----:B------:R-:W-:-:S07]  /*1f50*/  IMAD.IADD R21, R23, 0x1, R15 ;  /* 0x0000000117157824 */ /* 0x000fce00078e020f */
.L_x_15:
[----:B------:R-:W-:Y:S05]  /*1f60*/  BRA.U UP0, `(.L_x_18) ;  /* 0xfffffff5004c7547 */ /* 0x000fea000b83ffff */
.L_x_12:
[----:B------:R-:W1:Y:S01]  /*1f70*/  LDCU UR5, c[0x0][0x3a0] ;  /* 0x00007400ff0577ac */ /* 0x000e620008000800 */
[----:B------:R-:W-:-:S04]  /*1f80*/  UIADD3 UR4, UPT, UPT, UR4, 0x1, URZ ;  /* 0x0000000104047890 */ /* 0x000fc8000fffe0ff */
[----:B-1----:R-:W-:Y:S01]  /*1f90*/  UISETP.NE.AND UP0, UPT, UR4, UR5, UPT ;  /* 0x000000050400728c */ /* 0x002fe2000bf05270 */
[----:B------:R-:W-:Y:S08]  /*1fa0*/  BAR.SYNC.DEFER_BLOCKING 0x0 ;  /* 0x0000000000007b1d */ /* 0x000ff00000010000 */
[----:B------:R-:W-:Y:S05]  /*1fb0*/  BRA.U UP0, `(.L_x_19) ;  /* 0xffffffe100bc7547 */ /* 0x000fea000b83ffff */
.L_x_0:
[----:B------:R-:W1:Y:S02]  /*1fc0*/  LDCU.64 UR8, c[0x0][0x398] ;  /* 0x00007300ff0877ac */ /* 0x000e640008000a00 */
[----:B-1----:R-:W-:-:S04]  /*1fd0*/  ISETP.GE.AND P0, PT, R20, UR9, PT ;  /* 0x0000000914007c0c */ /* 0x002fc8000bf06270 */
[----:B------:R-:W-:-:S13]  /*1fe0*/  ISETP.GE.OR P0, PT, R11, UR8, P0 ;  /* 0x000000080b007c0c */ /* 0x000fda0008706670 */
[----:B------:R-:W-:Y:S05]  /*1ff0*/  @P0 EXIT ;  /* 0x000000000000094d */ /* 0x000fea0003800000 */
[----:B------:R-:W1:Y:S01]  /*2000*/  S2R R0, SR_CTAID.X ;  /* 0x0000000000007919 */ /* 0x000e620000002500 */
[----:B0-----:R-:W0:Y:S01]  /*2010*/  LDC.64 R2, c[0x0][0x390] ;  /* 0x0000e400ff027b82 */ /* 0x001e220000000a00 */
[----:B------:R-:W-:Y:S01]  /*2020*/  MOV R23, R21 ;  /* 0x0000001500177202 */ /* 0x000fe20000000f00 */
[----:B-1----:R-:W-:-:S04]  /*2030*/  IMAD R11, R0, UR8, R11 ;  /* 0x00000008000b7c24 */ /* 0x002fc8000f8e020b */
[----:B------:R-:W-:-:S04]  /*2040*/  IMAD R11, R11, UR9, R20 ;  /* 0x000000090b0b7c24 */ /* 0x000fc8000f8e0214 */
[----:B0-----:R-:W-:-:S05]  /*2050*/  IMAD.WIDE.U32 R2, R11, 0x8, R2 ;  /* 0x000000080b027825 */ /* 0x001fca00078e0002 */
[----:B------:R-:W-:Y:S01]  /*2060*/  STG.E.64 desc[UR18][R2.64], R22 ;  /* 0x0000001602007986 */ /* 0x000fe2000c101b12 */
[----:B------:R-:W-:Y:S05]  /*2070*/  EXIT ;  /* 0x000000000000794d */ /* 0x000fea0003800000 */
.L_x_20:
[----:B------:R-:W-:-:S00]  /*2080*/  BRA `(.L_x_20) ;  /* 0xfffffffc00fc7947 */ /* 0x000fc0000383ffff */
[----:B------:R-:W-:-:S00]  /*2090*/  NOP ;  /* 0x0000000000007918 */ /* 0x000fc00000000000 */
        /* <DEDUP_REMOVED lines=14> */
.L_x_21:


//--------------------- .nv.shared._Z7dkernelPlS_S_iiiiii --------------------------
	.section	.nv.shared._Z7dkernelPlS_S_iiiiii,"aw",@nobits
	.sectionflags	@""
	.align	16
	.zero		1024


//--------------------- .nv.shared.reserved.0     --------------------------
	.section	.nv.shared.reserved.0,"aw",@nobits
	.weak		__nv_reservedSMEM_offset_0_alias
	.size		__nv_reservedSMEM_offset_0_alias, 0, 64
	.other		__nv_reservedSMEM_offset_0_alias,@"STO_CUDA_RESERVED_SHARED STV_DEFAULT"
__nv_reservedSMEM_offset_0_alias:
	.zero		0
	.zero		64


//--------------------- .nv.constant0._Z7dkernelPlS_S_iiiiii --------------------------
	.section	.nv.constant0._Z7dkernelPlS_S_iiiiii,"a",@progbits
	.sectionflags	@""
	.align	4
.nv.constant0._Z7dkernelPlS_S_iiiiii:
	.zero		944


//--------------------- SYMBOLS --------------------------

	.type		.nv.reservedSmem.offset0,@object
	.size		.nv.reservedSmem.offset0,0x4
	.type		.nv.reservedSmem.cap,@object
	.size		.nv.reservedSmem.cap,0x4
